//
// Generated by NVIDIA NVVM Compiler
//
// Compiler Build ID: CL-36424714
// Cuda compilation tools, release 13.0, V13.0.88
// Based on NVVM 20.0.0
//

.version 9.0
.target sm_100
.address_size 64

	// .globl	_Z12matMulKernelPKfS0_S0_Pfii
// _ZZ11vectorNorm2PKfS0_PfiE5cache has been demoted

.visible .entry _Z12matMulKernelPKfS0_S0_Pfii(
	.param .u64 .ptr .align 1 _Z12matMulKernelPKfS0_S0_Pfii_param_0,
	.param .u64 .ptr .align 1 _Z12matMulKernelPKfS0_S0_Pfii_param_1,
	.param .u64 .ptr .align 1 _Z12matMulKernelPKfS0_S0_Pfii_param_2,
	.param .u64 .ptr .align 1 _Z12matMulKernelPKfS0_S0_Pfii_param_3,
	.param .u32 _Z12matMulKernelPKfS0_S0_Pfii_param_4,
	.param .u32 _Z12matMulKernelPKfS0_S0_Pfii_param_5
)
{
	.reg .pred 	%p<11>;
	.reg .b32 	%r<32>;
	.reg .b32 	%f<114>;
	.reg .b64 	%rd<49>;

	ld.param.u64 	%rd17, [_Z12matMulKernelPKfS0_S0_Pfii_param_0];
	ld.param.u64 	%rd18, [_Z12matMulKernelPKfS0_S0_Pfii_param_1];
	ld.param.u64 	%rd15, [_Z12matMulKernelPKfS0_S0_Pfii_param_2];
	ld.param.u64 	%rd16, [_Z12matMulKernelPKfS0_S0_Pfii_param_3];
	ld.param.u32 	%r19, [_Z12matMulKernelPKfS0_S0_Pfii_param_4];
	ld.param.u32 	%r18, [_Z12matMulKernelPKfS0_S0_Pfii_param_5];
	cvta.to.global.u64 	%rd1, %rd18;
	cvta.to.global.u64 	%rd2, %rd17;
	mov.u32 	%r20, %ctaid.y;
	mov.u32 	%r21, %ntid.y;
	mov.u32 	%r22, %tid.y;
	mad.lo.s32 	%r1, %r20, %r21, %r22;
	setp.ge.s32 	%p1, %r1, %r19;
	@%p1 bra 	$L__BB0_15;
	setp.lt.s32 	%p2, %r18, 1;
	mov.f32 	%f113, 0f00000000;
	@%p2 bra 	$L__BB0_14;
	mul.lo.s32 	%r2, %r18, %r1;
	and.b32  	%r3, %r18, 15;
	setp.lt.u32 	%p3, %r18, 16;
	mov.f32 	%f113, 0f00000000;
	mov.b32 	%r29, 0;
	@%p3 bra 	$L__BB0_5;
	and.b32  	%r29, %r18, 2147483632;
	neg.s32 	%r27, %r29;
	mul.wide.u32 	%rd19, %r2, 4;
	add.s64 	%rd20, %rd19, %rd2;
	add.s64 	%rd46, %rd20, 32;
	add.s64 	%rd45, %rd1, 32;
	mov.f32 	%f113, 0f00000000;
$L__BB0_4:
	.pragma "nounroll";
	ld.global.f32 	%f18, [%rd46+-32];
	ld.global.f32 	%f19, [%rd45+-32];
	fma.rn.f32 	%f20, %f18, %f19, %f113;
	ld.global.f32 	%f21, [%rd46+-28];
	ld.global.f32 	%f22, [%rd45+-28];
	fma.rn.f32 	%f23, %f21, %f22, %f20;
	ld.global.f32 	%f24, [%rd46+-24];
	ld.global.f32 	%f25, [%rd45+-24];
	fma.rn.f32 	%f26, %f24, %f25, %f23;
	ld.global.f32 	%f27, [%rd46+-20];
	ld.global.f32 	%f28, [%rd45+-20];
	fma.rn.f32 	%f29, %f27, %f28, %f26;
	ld.global.f32 	%f30, [%rd46+-16];
	ld.global.f32 	%f31, [%rd45+-16];
	fma.rn.f32 	%f32, %f30, %f31, %f29;
	ld.global.f32 	%f33, [%rd46+-12];
	ld.global.f32 	%f34, [%rd45+-12];
	fma.rn.f32 	%f35, %f33, %f34, %f32;
	ld.global.f32 	%f36, [%rd46+-8];
	ld.global.f32 	%f37, [%rd45+-8];
	fma.rn.f32 	%f38, %f36, %f37, %f35;
	ld.global.f32 	%f39, [%rd46+-4];
	ld.global.f32 	%f40, [%rd45+-4];
	fma.rn.f32 	%f41, %f39, %f40, %f38;
	ld.global.f32 	%f42, [%rd46];
	ld.global.f32 	%f43, [%rd45];
	fma.rn.f32 	%f44, %f42, %f43, %f41;
	ld.global.f32 	%f45, [%rd46+4];
	ld.global.f32 	%f46, [%rd45+4];
	fma.rn.f32 	%f47, %f45, %f46, %f44;
	ld.global.f32 	%f48, [%rd46+8];
	ld.global.f32 	%f49, [%rd45+8];
	fma.rn.f32 	%f50, %f48, %f49, %f47;
	ld.global.f32 	%f51, [%rd46+12];
	ld.global.f32 	%f52, [%rd45+12];
	fma.rn.f32 	%f53, %f51, %f52, %f50;
	ld.global.f32 	%f54, [%rd46+16];
	ld.global.f32 	%f55, [%rd45+16];
	fma.rn.f32 	%f56, %f54, %f55, %f53;
	ld.global.f32 	%f57, [%rd46+20];
	ld.global.f32 	%f58, [%rd45+20];
	fma.rn.f32 	%f59, %f57, %f58, %f56;
	ld.global.f32 	%f60, [%rd46+24];
	ld.global.f32 	%f61, [%rd45+24];
	fma.rn.f32 	%f62, %f60, %f61, %f59;
	ld.global.f32 	%f63, [%rd46+28];
	ld.global.f32 	%f64, [%rd45+28];
	fma.rn.f32 	%f113, %f63, %f64, %f62;
	add.s32 	%r27, %r27, 16;
	add.s64 	%rd46, %rd46, 64;
	add.s64 	%rd45, %rd45, 64;
	setp.ne.s32 	%p4, %r27, 0;
	@%p4 bra 	$L__BB0_4;
$L__BB0_5:
	setp.eq.s32 	%p5, %r3, 0;
	@%p5 bra 	$L__BB0_14;
	and.b32  	%r9, %r18, 7;
	setp.lt.u32 	%p6, %r3, 8;
	@%p6 bra 	$L__BB0_8;
	add.s32 	%r24, %r29, %r2;
	mul.wide.u32 	%rd21, %r24, 4;
	add.s64 	%rd22, %rd2, %rd21;
	ld.global.f32 	%f66, [%rd22];
	cvt.u64.u32 	%rd23, %r29;
	mul.wide.u32 	%rd24, %r29, 4;
	add.s64 	%rd25, %rd1, %rd24;
	ld.global.f32 	%f67, [%rd25];
	fma.rn.f32 	%f68, %f66, %f67, %f113;
	cvt.u64.u32 	%rd26, %r2;
	add.s64 	%rd27, %rd23, %rd26;
	shl.b64 	%rd28, %rd27, 2;
	add.s64 	%rd29, %rd2, %rd28;
	ld.global.f32 	%f69, [%rd29+4];
	ld.global.f32 	%f70, [%rd25+4];
	fma.rn.f32 	%f71, %f69, %f70, %f68;
	ld.global.f32 	%f72, [%rd29+8];
	ld.global.f32 	%f73, [%rd25+8];
	fma.rn.f32 	%f74, %f72, %f73, %f71;
	ld.global.f32 	%f75, [%rd29+12];
	ld.global.f32 	%f76, [%rd25+12];
	fma.rn.f32 	%f77, %f75, %f76, %f74;
	ld.global.f32 	%f78, [%rd29+16];
	ld.global.f32 	%f79, [%rd25+16];
	fma.rn.f32 	%f80, %f78, %f79, %f77;
	ld.global.f32 	%f81, [%rd29+20];
	ld.global.f32 	%f82, [%rd25+20];
	fma.rn.f32 	%f83, %f81, %f82, %f80;
	ld.global.f32 	%f84, [%rd29+24];
	ld.global.f32 	%f85, [%rd25+24];
	fma.rn.f32 	%f86, %f84, %f85, %f83;
	ld.global.f32 	%f87, [%rd29+28];
	ld.global.f32 	%f88, [%rd25+28];
	fma.rn.f32 	%f113, %f87, %f88, %f86;
	add.s32 	%r29, %r29, 8;
$L__BB0_8:
	setp.eq.s32 	%p7, %r9, 0;
	@%p7 bra 	$L__BB0_14;
	and.b32  	%r12, %r18, 3;
	setp.lt.u32 	%p8, %r9, 4;
	@%p8 bra 	$L__BB0_11;
	add.s32 	%r25, %r29, %r2;
	mul.wide.u32 	%rd30, %r25, 4;
	add.s64 	%rd31, %rd2, %rd30;
	ld.global.f32 	%f90, [%rd31];
	cvt.u64.u32 	%rd32, %r29;
	mul.wide.u32 	%rd33, %r29, 4;
	add.s64 	%rd34, %rd1, %rd33;
	ld.global.f32 	%f91, [%rd34];
	fma.rn.f32 	%f92, %f90, %f91, %f113;
	cvt.u64.u32 	%rd35, %r2;
	add.s64 	%rd36, %rd32, %rd35;
	shl.b64 	%rd37, %rd36, 2;
	add.s64 	%rd38, %rd2, %rd37;
	ld.global.f32 	%f93, [%rd38+4];
	ld.global.f32 	%f94, [%rd34+4];
	fma.rn.f32 	%f95, %f93, %f94, %f92;
	ld.global.f32 	%f96, [%rd38+8];
	ld.global.f32 	%f97, [%rd34+8];
	fma.rn.f32 	%f98, %f96, %f97, %f95;
	ld.global.f32 	%f99, [%rd38+12];
	ld.global.f32 	%f100, [%rd34+12];
	fma.rn.f32 	%f113, %f99, %f100, %f98;
	add.s32 	%r29, %r29, 4;
$L__BB0_11:
	setp.eq.s32 	%p9, %r12, 0;
	@%p9 bra 	$L__BB0_14;
	mul.wide.u32 	%rd39, %r29, 4;
	add.s64 	%rd48, %rd1, %rd39;
	add.s32 	%r26, %r29, %r2;
	mul.wide.u32 	%rd40, %r26, 4;
	add.s64 	%rd47, %rd2, %rd40;
	neg.s32 	%r31, %r12;
$L__BB0_13:
	.pragma "nounroll";
	ld.global.f32 	%f101, [%rd47];
	ld.global.f32 	%f102, [%rd48];
	fma.rn.f32 	%f113, %f101, %f102, %f113;
	add.s64 	%rd48, %rd48, 4;
	add.s64 	%rd47, %rd47, 4;
	add.s32 	%r31, %r31, 1;
	setp.ne.s32 	%p10, %r31, 0;
	@%p10 bra 	$L__BB0_13;
$L__BB0_14:
	cvta.to.global.u64 	%rd41, %rd15;
	ld.global.f32 	%f103, [%rd41];
	add.f32 	%f104, %f113, %f103;
	cvta.to.global.u64 	%rd42, %rd16;
	mul.wide.u32 	%rd43, %r1, 4;
	add.s64 	%rd44, %rd42, %rd43;
	st.global.f32 	[%rd44], %f104;
$L__BB0_15:
	ret;

}
	// .globl	_Z13sigmoidKernelPfi
.visible .entry _Z13sigmoidKernelPfi(
	.param .u64 .ptr .align 1 _Z13sigmoidKernelPfi_param_0,
	.param .u32 _Z13sigmoidKernelPfi_param_1
)
{
	.reg .pred 	%p<3>;
	.reg .b32 	%r<10>;
	.reg .b32 	%f<29>;
	.reg .b64 	%rd<5>;

	ld.param.u64 	%rd2, [_Z13sigmoidKernelPfi_param_0];
	ld.param.u32 	%r2, [_Z13sigmoidKernelPfi_param_1];
	mov.u32 	%r3, %ctaid.x;
	mov.u32 	%r4, %ntid.x;
	mov.u32 	%r5, %tid.x;
	mad.lo.s32 	%r1, %r3, %r4, %r5;
	setp.ge.s32 	%p1, %r1, %r2;
	@%p1 bra 	$L__BB1_4;
	cvta.to.global.u64 	%rd3, %rd2;
	mul.wide.s32 	%rd4, %r1, 4;
	add.s64 	%rd1, %rd3, %rd4;
	ld.global.f32 	%f1, [%rd1];
	setp.ltu.f32 	%p2, %f1, 0f00000000;
	@%p2 bra 	$L__BB1_3;
	fma.rn.f32 	%f2, %f1, 0fBBBB989D, 0f3F000000;
	cvt.sat.f32.f32 	%f3, %f2;
	mov.f32 	%f4, 0f4B400001;
	mov.f32 	%f5, 0f437C0000;
	fma.rm.f32 	%f6, %f3, %f5, %f4;
	add.f32 	%f7, %f6, 0fCB40007F;
	neg.f32 	%f8, %f7;
	fma.rn.f32 	%f9, %f1, 0fBFB8AA3B, %f8;
	fma.rn.f32 	%f10, %f1, 0fB2A57060, %f9;
	mov.b32 	%r6, %f6;
	shl.b32 	%r7, %r6, 23;
	mov.b32 	%f11, %r7;
	ex2.approx.ftz.f32 	%f12, %f10;
	fma.rn.f32 	%f13, %f12, %f11, 0f3F800000;
	rcp.rn.f32 	%f14, %f13;
	st.global.f32 	[%rd1], %f14;
	bra.uni 	$L__BB1_4;
$L__BB1_3:
	fma.rn.f32 	%f15, %f1, 0f3BBB989D, 0f3F000000;
	cvt.sat.f32.f32 	%f16, %f15;
	mov.f32 	%f17, 0f4B400001;
	mov.f32 	%f18, 0f437C0000;
	fma.rm.f32 	%f19, %f16, %f18, %f17;
	add.f32 	%f20, %f19, 0fCB40007F;
	neg.f32 	%f21, %f20;
	fma.rn.f32 	%f22, %f1, 0f3FB8AA3B, %f21;
	fma.rn.f32 	%f23, %f1, 0f32A57060, %f22;
	mov.b32 	%r8, %f19;
	shl.b32 	%r9, %r8, 23;
	mov.b32 	%f24, %r9;
	ex2.approx.ftz.f32 	%f25, %f23;
	mul.f32 	%f26, %f25, %f24;
	add.f32 	%f27, %f26, 0f3F800000;
	div.rn.f32 	%f28, %f26, %f27;
	st.global.f32 	[%rd1], %f28;
$L__BB1_4:
	ret;

}
	// .globl	_Z12vecSubKernelPKfS0_Pfi
.visible .entry _Z12vecSubKernelPKfS0_Pfi(
	.param .u64 .ptr .align 1 _Z12vecSubKernelPKfS0_Pfi_param_0,
	.param .u64 .ptr .align 1 _Z12vecSubKernelPKfS0_Pfi_param_1,
	.param .u64 .ptr .align 1 _Z12vecSubKernelPKfS0_Pfi_param_2,
	.param .u32 _Z12vecSubKernelPKfS0_Pfi_param_3
)
{
	.reg .pred 	%p<2>;
	.reg .b32 	%r<6>;
	.reg .b32 	%f<4>;
	.reg .b64 	%rd<11>;

	ld.param.u64 	%rd1, [_Z12vecSubKernelPKfS0_Pfi_param_0];
	ld.param.u64 	%rd2, [_Z12vecSubKernelPKfS0_Pfi_param_1];
	ld.param.u64 	%rd3, [_Z12vecSubKernelPKfS0_Pfi_param_2];
	ld.param.u32 	%r2, [_Z12vecSubKernelPKfS0_Pfi_param_3];
	mov.u32 	%r3, %ctaid.x;
	mov.u32 	%r4, %ntid.x;
	mov.u32 	%r5, %tid.x;
	mad.lo.s32 	%r1, %r3, %r4, %r5;
	setp.ge.s32 	%p1, %r1, %r2;
	@%p1 bra 	$L__BB2_2;
	cvta.to.global.u64 	%rd4, %rd1;
	cvta.to.global.u64 	%rd5, %rd2;
	cvta.to.global.u64 	%rd6, %rd3;
	mul.wide.s32 	%rd7, %r1, 4;
	add.s64 	%rd8, %rd4, %rd7;
	ld.global.f32 	%f1, [%rd8];
	add.s64 	%rd9, %rd5, %rd7;
	ld.global.f32 	%f2, [%rd9];
	sub.f32 	%f3, %f1, %f2;
	add.s64 	%rd10, %rd6, %rd7;
	st.global.f32 	[%rd10], %f3;
$L__BB2_2:
	ret;

}
	// .globl	_Z21gradientComputekernelPKfS0_PfS1_ii
.visible .entry _Z21gradientComputekernelPKfS0_PfS1_ii(
	.param .u64 .ptr .align 1 _Z21gradientComputekernelPKfS0_PfS1_ii_param_0,
	.param .u64 .ptr .align 1 _Z21gradientComputekernelPKfS0_PfS1_ii_param_1,
	.param .u64 .ptr .align 1 _Z21gradientComputekernelPKfS0_PfS1_ii_param_2,
	.param .u64 .ptr .align 1 _Z21gradientComputekernelPKfS0_PfS1_ii_param_3,
	.param .u32 _Z21gradientComputekernelPKfS0_PfS1_ii_param_4,
	.param .u32 _Z21gradientComputekernelPKfS0_PfS1_ii_param_5
)
{
	.reg .pred 	%p<21>;
	.reg .b32 	%r<59>;
	.reg .b32 	%f<194>;
	.reg .b64 	%rd<73>;

	ld.param.u64 	%rd17, [_Z21gradientComputekernelPKfS0_PfS1_ii_param_0];
	ld.param.u64 	%rd18, [_Z21gradientComputekernelPKfS0_PfS1_ii_param_1];
	ld.param.u64 	%rd15, [_Z21gradientComputekernelPKfS0_PfS1_ii_param_2];
	ld.param.u64 	%rd16, [_Z21gradientComputekernelPKfS0_PfS1_ii_param_3];
	ld.param.u32 	%r38, [_Z21gradientComputekernelPKfS0_PfS1_ii_param_4];
	ld.param.u32 	%r39, [_Z21gradientComputekernelPKfS0_PfS1_ii_param_5];
	cvta.to.global.u64 	%rd1, %rd17;
	cvta.to.global.u64 	%rd2, %rd18;
	mov.u32 	%r40, %ctaid.x;
	mov.u32 	%r41, %ntid.x;
	mov.u32 	%r42, %tid.x;
	mad.lo.s32 	%r1, %r40, %r41, %r42;
	setp.ge.s32 	%p1, %r1, %r39;
	@%p1 bra 	$L__BB3_15;
	setp.lt.s32 	%p2, %r38, 1;
	mov.f32 	%f184, 0f00000000;
	@%p2 bra 	$L__BB3_14;
	and.b32  	%r2, %r38, 15;
	setp.lt.u32 	%p3, %r38, 16;
	mov.f32 	%f184, 0f00000000;
	mov.b32 	%r50, 0;
	@%p3 bra 	$L__BB3_5;
	and.b32  	%r50, %r38, 2147483632;
	neg.s32 	%r48, %r50;
	shl.b32 	%r5, %r39, 4;
	add.s64 	%rd69, %rd2, 32;
	mov.f32 	%f184, 0f00000000;
	mul.wide.s32 	%rd21, %r39, 4;
	mov.u32 	%r47, %r1;
$L__BB3_4:
	.pragma "nounroll";
	mul.wide.s32 	%rd19, %r47, 4;
	add.s64 	%rd20, %rd1, %rd19;
	ld.global.f32 	%f31, [%rd20];
	ld.global.f32 	%f32, [%rd69+-32];
	fma.rn.f32 	%f33, %f31, %f32, %f184;
	add.s64 	%rd22, %rd20, %rd21;
	ld.global.f32 	%f34, [%rd22];
	ld.global.f32 	%f35, [%rd69+-28];
	fma.rn.f32 	%f36, %f34, %f35, %f33;
	add.s64 	%rd23, %rd22, %rd21;
	ld.global.f32 	%f37, [%rd23];
	ld.global.f32 	%f38, [%rd69+-24];
	fma.rn.f32 	%f39, %f37, %f38, %f36;
	add.s64 	%rd24, %rd23, %rd21;
	ld.global.f32 	%f40, [%rd24];
	ld.global.f32 	%f41, [%rd69+-20];
	fma.rn.f32 	%f42, %f40, %f41, %f39;
	add.s64 	%rd25, %rd24, %rd21;
	ld.global.f32 	%f43, [%rd25];
	ld.global.f32 	%f44, [%rd69+-16];
	fma.rn.f32 	%f45, %f43, %f44, %f42;
	add.s64 	%rd26, %rd25, %rd21;
	ld.global.f32 	%f46, [%rd26];
	ld.global.f32 	%f47, [%rd69+-12];
	fma.rn.f32 	%f48, %f46, %f47, %f45;
	add.s64 	%rd27, %rd26, %rd21;
	ld.global.f32 	%f49, [%rd27];
	ld.global.f32 	%f50, [%rd69+-8];
	fma.rn.f32 	%f51, %f49, %f50, %f48;
	add.s64 	%rd28, %rd27, %rd21;
	ld.global.f32 	%f52, [%rd28];
	ld.global.f32 	%f53, [%rd69+-4];
	fma.rn.f32 	%f54, %f52, %f53, %f51;
	add.s64 	%rd29, %rd28, %rd21;
	ld.global.f32 	%f55, [%rd29];
	ld.global.f32 	%f56, [%rd69];
	fma.rn.f32 	%f57, %f55, %f56, %f54;
	add.s64 	%rd30, %rd29, %rd21;
	ld.global.f32 	%f58, [%rd30];
	ld.global.f32 	%f59, [%rd69+4];
	fma.rn.f32 	%f60, %f58, %f59, %f57;
	add.s64 	%rd31, %rd30, %rd21;
	ld.global.f32 	%f61, [%rd31];
	ld.global.f32 	%f62, [%rd69+8];
	fma.rn.f32 	%f63, %f61, %f62, %f60;
	add.s64 	%rd32, %rd31, %rd21;
	ld.global.f32 	%f64, [%rd32];
	ld.global.f32 	%f65, [%rd69+12];
	fma.rn.f32 	%f66, %f64, %f65, %f63;
	add.s64 	%rd33, %rd32, %rd21;
	ld.global.f32 	%f67, [%rd33];
	ld.global.f32 	%f68, [%rd69+16];
	fma.rn.f32 	%f69, %f67, %f68, %f66;
	add.s64 	%rd34, %rd33, %rd21;
	ld.global.f32 	%f70, [%rd34];
	ld.global.f32 	%f71, [%rd69+20];
	fma.rn.f32 	%f72, %f70, %f71, %f69;
	add.s64 	%rd35, %rd34, %rd21;
	ld.global.f32 	%f73, [%rd35];
	ld.global.f32 	%f74, [%rd69+24];
	fma.rn.f32 	%f75, %f73, %f74, %f72;
	add.s64 	%rd36, %rd35, %rd21;
	ld.global.f32 	%f76, [%rd36];
	ld.global.f32 	%f77, [%rd69+28];
	fma.rn.f32 	%f184, %f76, %f77, %f75;
	add.s32 	%r48, %r48, 16;
	add.s32 	%r47, %r47, %r5;
	add.s64 	%rd69, %rd69, 64;
	setp.ne.s32 	%p4, %r48, 0;
	@%p4 bra 	$L__BB3_4;
$L__BB3_5:
	setp.eq.s32 	%p5, %r2, 0;
	@%p5 bra 	$L__BB3_14;
	and.b32  	%r11, %r38, 7;
	setp.lt.u32 	%p6, %r2, 8;
	@%p6 bra 	$L__BB3_8;
	mad.lo.s32 	%r44, %r50, %r39, %r1;
	mul.wide.s32 	%rd37, %r44, 4;
	add.s64 	%rd38, %rd1, %rd37;
	ld.global.f32 	%f79, [%rd38];
	mul.wide.u32 	%rd39, %r50, 4;
	add.s64 	%rd40, %rd2, %rd39;
	ld.global.f32 	%f80, [%rd40];
	fma.rn.f32 	%f81, %f79, %f80, %f184;
	mul.wide.s32 	%rd41, %r39, 4;
	add.s64 	%rd42, %rd38, %rd41;
	ld.global.f32 	%f82, [%rd42];
	ld.global.f32 	%f83, [%rd40+4];
	fma.rn.f32 	%f84, %f82, %f83, %f81;
	add.s64 	%rd43, %rd42, %rd41;
	ld.global.f32 	%f85, [%rd43];
	ld.global.f32 	%f86, [%rd40+8];
	fma.rn.f32 	%f87, %f85, %f86, %f84;
	add.s64 	%rd44, %rd43, %rd41;
	ld.global.f32 	%f88, [%rd44];
	ld.global.f32 	%f89, [%rd40+12];
	fma.rn.f32 	%f90, %f88, %f89, %f87;
	add.s64 	%rd45, %rd44, %rd41;
	ld.global.f32 	%f91, [%rd45];
	ld.global.f32 	%f92, [%rd40+16];
	fma.rn.f32 	%f93, %f91, %f92, %f90;
	add.s64 	%rd46, %rd45, %rd41;
	ld.global.f32 	%f94, [%rd46];
	ld.global.f32 	%f95, [%rd40+20];
	fma.rn.f32 	%f96, %f94, %f95, %f93;
	add.s64 	%rd47, %rd46, %rd41;
	ld.global.f32 	%f97, [%rd47];
	ld.global.f32 	%f98, [%rd40+24];
	fma.rn.f32 	%f99, %f97, %f98, %f96;
	add.s64 	%rd48, %rd47, %rd41;
	ld.global.f32 	%f100, [%rd48];
	ld.global.f32 	%f101, [%rd40+28];
	fma.rn.f32 	%f184, %f100, %f101, %f99;
	add.s32 	%r50, %r50, 8;
$L__BB3_8:
	setp.eq.s32 	%p7, %r11, 0;
	@%p7 bra 	$L__BB3_14;
	and.b32  	%r14, %r38, 3;
	setp.lt.u32 	%p8, %r11, 4;
	@%p8 bra 	$L__BB3_11;
	mad.lo.s32 	%r45, %r50, %r39, %r1;
	mul.wide.s32 	%rd49, %r45, 4;
	add.s64 	%rd50, %rd1, %rd49;
	ld.global.f32 	%f103, [%rd50];
	mul.wide.u32 	%rd51, %r50, 4;
	add.s64 	%rd52, %rd2, %rd51;
	ld.global.f32 	%f104, [%rd52];
	fma.rn.f32 	%f105, %f103, %f104, %f184;
	mul.wide.s32 	%rd53, %r39, 4;
	add.s64 	%rd54, %rd50, %rd53;
	ld.global.f32 	%f106, [%rd54];
	ld.global.f32 	%f107, [%rd52+4];
	fma.rn.f32 	%f108, %f106, %f107, %f105;
	add.s64 	%rd55, %rd54, %rd53;
	ld.global.f32 	%f109, [%rd55];
	ld.global.f32 	%f110, [%rd52+8];
	fma.rn.f32 	%f111, %f109, %f110, %f108;
	add.s64 	%rd56, %rd55, %rd53;
	ld.global.f32 	%f112, [%rd56];
	ld.global.f32 	%f113, [%rd52+12];
	fma.rn.f32 	%f184, %f112, %f113, %f111;
	add.s32 	%r50, %r50, 4;
$L__BB3_11:
	setp.eq.s32 	%p9, %r14, 0;
	@%p9 bra 	$L__BB3_14;
	mul.wide.u32 	%rd57, %r50, 4;
	add.s64 	%rd70, %rd2, %rd57;
	mad.lo.s32 	%r53, %r50, %r39, %r1;
	neg.s32 	%r52, %r14;
$L__BB3_13:
	.pragma "nounroll";
	mul.wide.s32 	%rd58, %r53, 4;
	add.s64 	%rd59, %rd1, %rd58;
	ld.global.f32 	%f114, [%rd59];
	ld.global.f32 	%f115, [%rd70];
	fma.rn.f32 	%f184, %f114, %f115, %f184;
	add.s64 	%rd70, %rd70, 4;
	add.s32 	%r53, %r53, %r39;
	add.s32 	%r52, %r52, 1;
	setp.ne.s32 	%p10, %r52, 0;
	@%p10 bra 	$L__BB3_13;
$L__BB3_14:
	cvta.to.global.u64 	%rd60, %rd15;
	mul.wide.s32 	%rd61, %r1, 4;
	add.s64 	%rd62, %rd60, %rd61;
	st.global.f32 	[%rd62], %f184;
$L__BB3_15:
	setp.ne.s32 	%p11, %r1, 0;
	@%p11 bra 	$L__BB3_30;
	setp.lt.s32 	%p12, %r38, 1;
	mov.f32 	%f193, 0f00000000;
	@%p12 bra 	$L__BB3_29;
	and.b32  	%r23, %r38, 15;
	setp.lt.u32 	%p13, %r38, 16;
	mov.f32 	%f193, 0f00000000;
	mov.b32 	%r56, 0;
	@%p13 bra 	$L__BB3_20;
	and.b32  	%r56, %r38, 2147483632;
	neg.s32 	%r54, %r56;
	add.s64 	%rd71, %rd2, 32;
	mov.f32 	%f193, 0f00000000;
$L__BB3_19:
	.pragma "nounroll";
	ld.global.f32 	%f120, [%rd71+-32];
	add.f32 	%f121, %f193, %f120;
	ld.global.f32 	%f122, [%rd71+-28];
	add.f32 	%f123, %f121, %f122;
	ld.global.f32 	%f124, [%rd71+-24];
	add.f32 	%f125, %f123, %f124;
	ld.global.f32 	%f126, [%rd71+-20];
	add.f32 	%f127, %f125, %f126;
	ld.global.f32 	%f128, [%rd71+-16];
	add.f32 	%f129, %f127, %f128;
	ld.global.f32 	%f130, [%rd71+-12];
	add.f32 	%f131, %f129, %f130;
	ld.global.f32 	%f132, [%rd71+-8];
	add.f32 	%f133, %f131, %f132;
	ld.global.f32 	%f134, [%rd71+-4];
	add.f32 	%f135, %f133, %f134;
	ld.global.f32 	%f136, [%rd71];
	add.f32 	%f137, %f135, %f136;
	ld.global.f32 	%f138, [%rd71+4];
	add.f32 	%f139, %f137, %f138;
	ld.global.f32 	%f140, [%rd71+8];
	add.f32 	%f141, %f139, %f140;
	ld.global.f32 	%f142, [%rd71+12];
	add.f32 	%f143, %f141, %f142;
	ld.global.f32 	%f144, [%rd71+16];
	add.f32 	%f145, %f143, %f144;
	ld.global.f32 	%f146, [%rd71+20];
	add.f32 	%f147, %f145, %f146;
	ld.global.f32 	%f148, [%rd71+24];
	add.f32 	%f149, %f147, %f148;
	ld.global.f32 	%f150, [%rd71+28];
	add.f32 	%f193, %f149, %f150;
	add.s32 	%r54, %r54, 16;
	add.s64 	%rd71, %rd71, 64;
	setp.ne.s32 	%p14, %r54, 0;
	@%p14 bra 	$L__BB3_19;
$L__BB3_20:
	setp.eq.s32 	%p15, %r23, 0;
	@%p15 bra 	$L__BB3_29;
	and.b32  	%r29, %r38, 7;
	setp.lt.u32 	%p16, %r23, 8;
	@%p16 bra 	$L__BB3_23;
	mul.wide.u32 	%rd63, %r56, 4;
	add.s64 	%rd64, %rd2, %rd63;
	ld.global.f32 	%f152, [%rd64];
	add.f32 	%f153, %f193, %f152;
	ld.global.f32 	%f154, [%rd64+4];
	add.f32 	%f155, %f153, %f154;
	ld.global.f32 	%f156, [%rd64+8];
	add.f32 	%f157, %f155, %f156;
	ld.global.f32 	%f158, [%rd64+12];
	add.f32 	%f159, %f157, %f158;
	ld.global.f32 	%f160, [%rd64+16];
	add.f32 	%f161, %f159, %f160;
	ld.global.f32 	%f162, [%rd64+20];
	add.f32 	%f163, %f161, %f162;
	ld.global.f32 	%f164, [%rd64+24];
	add.f32 	%f165, %f163, %f164;
	ld.global.f32 	%f166, [%rd64+28];
	add.f32 	%f193, %f165, %f166;
	add.s32 	%r56, %r56, 8;
$L__BB3_23:
	setp.eq.s32 	%p17, %r29, 0;
	@%p17 bra 	$L__BB3_29;
	and.b32  	%r32, %r38, 3;
	setp.lt.u32 	%p18, %r29, 4;
	@%p18 bra 	$L__BB3_26;
	mul.wide.u32 	%rd65, %r56, 4;
	add.s64 	%rd66, %rd2, %rd65;
	ld.global.f32 	%f168, [%rd66];
	add.f32 	%f169, %f193, %f168;
	ld.global.f32 	%f170, [%rd66+4];
	add.f32 	%f171, %f169, %f170;
	ld.global.f32 	%f172, [%rd66+8];
	add.f32 	%f173, %f171, %f172;
	ld.global.f32 	%f174, [%rd66+12];
	add.f32 	%f193, %f173, %f174;
	add.s32 	%r56, %r56, 4;
$L__BB3_26:
	setp.eq.s32 	%p19, %r32, 0;
	@%p19 bra 	$L__BB3_29;
	mul.wide.u32 	%rd67, %r56, 4;
	add.s64 	%rd72, %rd2, %rd67;
	neg.s32 	%r58, %r32;
$L__BB3_28:
	.pragma "nounroll";
	ld.global.f32 	%f175, [%rd72];
	add.f32 	%f193, %f193, %f175;
	add.s64 	%rd72, %rd72, 4;
	add.s32 	%r58, %r58, 1;
	setp.ne.s32 	%p20, %r58, 0;
	@%p20 bra 	$L__BB3_28;
$L__BB3_29:
	cvta.to.global.u64 	%rd68, %rd16;
	st.global.f32 	[%rd68], %f193;
$L__BB3_30:
	ret;

}
	// .globl	_Z11vectorNorm2PKfS0_Pfi
.visible .entry _Z11vectorNorm2PKfS0_Pfi(
	.param .u64 .ptr .align 1 _Z11vectorNorm2PKfS0_Pfi_param_0,
	.param .u64 .ptr .align 1 _Z11vectorNorm2PKfS0_Pfi_param_1,
	.param .u64 .ptr .align 1 _Z11vectorNorm2PKfS0_Pfi_param_2,
	.param .u32 _Z11vectorNorm2PKfS0_Pfi_param_3
)
{
	.reg .pred 	%p<7>;
	.reg .b32 	%r<19>;
	.reg .b32 	%f<16>;
	.reg .b64 	%rd<10>;
	// demoted variable
	.shared .align 4 .b8 _ZZ11vectorNorm2PKfS0_PfiE5cache[1024];
	ld.param.u64 	%rd3, [_Z11vectorNorm2PKfS0_Pfi_param_0];
	ld.param.u64 	%rd4, [_Z11vectorNorm2PKfS0_Pfi_param_1];
	ld.param.u64 	%rd5, [_Z11vectorNorm2PKfS0_Pfi_param_2];
	ld.param.u32 	%r10, [_Z11vectorNorm2PKfS0_Pfi_param_3];
	mov.u32 	%r1, %tid.x;
	mov.u32 	%r11, %ctaid.x;
	mov.u32 	%r18, %ntid.x;
	mad.lo.s32 	%r17, %r11, %r18, %r1;
	setp.ge.s32 	%p1, %r17, %r10;
	mov.f32 	%f15, 0f00000000;
	@%p1 bra 	$L__BB4_3;
	mov.u32 	%r12, %nctaid.x;
	mul.lo.s32 	%r4, %r18, %r12;
	cvta.to.global.u64 	%rd1, %rd3;
	cvta.to.global.u64 	%rd2, %rd4;
	mov.f32 	%f15, 0f00000000;
$L__BB4_2:
	mul.wide.s32 	%rd6, %r17, 4;
	add.s64 	%rd7, %rd1, %rd6;
	ld.global.f32 	%f6, [%rd7];
	add.s64 	%rd8, %rd2, %rd6;
	ld.global.f32 	%f7, [%rd8];
	sub.f32 	%f8, %f6, %f7;
	fma.rn.f32 	%f15, %f8, %f8, %f15;
	add.s32 	%r17, %r17, %r4;
	setp.lt.s32 	%p2, %r17, %r10;
	@%p2 bra 	$L__BB4_2;
$L__BB4_3:
	shl.b32 	%r13, %r1, 2;
	mov.u32 	%r14, _ZZ11vectorNorm2PKfS0_PfiE5cache;
	add.s32 	%r7, %r14, %r13;
	st.shared.f32 	[%r7], %f15;
	bar.sync 	0;
	setp.lt.u32 	%p3, %r18, 2;
	@%p3 bra 	$L__BB4_7;
$L__BB4_4:
	shr.u32 	%r9, %r18, 1;
	setp.ge.u32 	%p4, %r1, %r9;
	@%p4 bra 	$L__BB4_6;
	shl.b32 	%r15, %r9, 2;
	add.s32 	%r16, %r7, %r15;
	ld.shared.f32 	%f9, [%r16];
	ld.shared.f32 	%f10, [%r7];
	add.f32 	%f11, %f9, %f10;
	st.shared.f32 	[%r7], %f11;
$L__BB4_6:
	bar.sync 	0;
	setp.gt.u32 	%p5, %r18, 3;
	mov.u32 	%r18, %r9;
	@%p5 bra 	$L__BB4_4;
$L__BB4_7:
	setp.ne.s32 	%p6, %r1, 0;
	@%p6 bra 	$L__BB4_9;
	ld.shared.f32 	%f12, [_ZZ11vectorNorm2PKfS0_PfiE5cache];
	cvta.to.global.u64 	%rd9, %rd5;
	atom.global.add.f32 	%f13, [%rd9], %f12;
$L__BB4_9:
	ret;

}
	// .globl	_Z12updateKernelPfS_S_ffi
.visible .entry _Z12updateKernelPfS_S_ffi(
	.param .u64 .ptr .align 1 _Z12updateKernelPfS_S_ffi_param_0,
	.param .u64 .ptr .align 1 _Z12updateKernelPfS_S_ffi_param_1,
	.param .u64 .ptr .align 1 _Z12updateKernelPfS_S_ffi_param_2,
	.param .f32 _Z12updateKernelPfS_S_ffi_param_3,
	.param .f32 _Z12updateKernelPfS_S_ffi_param_4,
	.param .u32 _Z12updateKernelPfS_S_ffi_param_5
)
{
	.reg .pred 	%p<3>;
	.reg .b32 	%r<6>;
	.reg .b32 	%f<10>;
	.reg .b64 	%rd<10>;

	ld.param.u64 	%rd1, [_Z12updateKernelPfS_S_ffi_param_0];
	ld.param.u64 	%rd2, [_Z12updateKernelPfS_S_ffi_param_1];
	ld.param.u64 	%rd3, [_Z12updateKernelPfS_S_ffi_param_2];
	ld.param.f32 	%f1, [_Z12updateKernelPfS_S_ffi_param_3];
	ld.param.f32 	%f2, [_Z12updateKernelPfS_S_ffi_param_4];
	ld.param.u32 	%r2, [_Z12updateKernelPfS_S_ffi_param_5];
	mov.u32 	%r3, %ctaid.x;
	mov.u32 	%r4, %ntid.x;
	mov.u32 	%r5, %tid.x;
	mad.lo.s32 	%r1, %r3, %r4, %r5;
	setp.ge.s32 	%p1, %r1, %r2;
	@%p1 bra 	$L__BB5_2;
	cvta.to.global.u64 	%rd4, %rd2;
	cvta.to.global.u64 	%rd5, %rd1;
	mul.wide.s32 	%rd6, %r1, 4;
	add.s64 	%rd7, %rd4, %rd6;
	ld.global.f32 	%f3, [%rd7];
	mul.f32 	%f4, %f2, %f3;
	add.s64 	%rd8, %rd5, %rd6;
	ld.global.f32 	%f5, [%rd8];
	sub.f32 	%f6, %f5, %f4;
	st.global.f32 	[%rd8], %f6;
$L__BB5_2:
	setp.ne.s32 	%p2, %r1, 0;
	@%p2 bra 	$L__BB5_4;
	cvta.to.global.u64 	%rd9, %rd3;
	mul.f32 	%f7, %f1, %f2;
	ld.global.f32 	%f8, [%rd9];
	sub.f32 	%f9, %f8, %f7;
	st.global.f32 	[%rd9], %f9;
$L__BB5_4:
	ret;

}


// ===== COMPILED SASS (sm_100) =====

	.target	sm_100

	.elftype	@"ET_EXEC"


//--------------------- .note.nv.tkinfo           --------------------------
	.section	.note.nv.tkinfo,"",@"SHT_NOTE"
	.sectionflags	@"SHF_NOTE_NV_TKINFO"
	.tkinfo
        /*0018*/ 	.word	0x00000002
        /*0030*/ 	.string	""
        /*0030*/ 	.string	"ptxas"
        /*0030*/ 	.string	"Cuda compilation tools, release 13.0, V13.0.88"
        /*0030*/ 	.string	"Build cuda_13.0.r13.0/compiler.36424714_0"
        /*0030*/ 	.string	"-arch sm_100 -m 64 "



//--------------------- .note.nv.cuinfo           --------------------------
	.section	.note.nv.cuinfo,"",@"SHT_NOTE"
	.sectionflags	@"SHF_NOTE_NV_CUINFO"
        /*0018*/ 	.short	0x0002
        /*001a*/ 	.short	0x0064
        /*001c*/ 	.short	0x0082
	.zero		2


//--------------------- .nv.info                  --------------------------
	.section	.nv.info,"",@"SHT_CUDA_INFO"
	.align	4


	//----- nvinfo : EIATTR_REGCOUNT
	.align		4
        /*0000*/ 	.byte	0x04, 0x2f
        /*0002*/ 	.short	(.L_1 - .L_0)
	.align		4
.L_0:
        /*0004*/ 	.word	index@(_Z12matMulKernelPKfS0_S0_Pfii)
        /*0008*/ 	.word	0x0000001e


	//----- nvinfo : EIATTR_FRAME_SIZE
	.align		4
.L_1:
        /*000c*/ 	.byte	0x04, 0x11
        /*000e*/ 	.short	(.L_3 - .L_2)
	.align		4
.L_2:
        /*0010*/ 	.word	index@(_Z12matMulKernelPKfS0_S0_Pfii)
        /*0014*/ 	.word	0x00000000


	//----- nvinfo : EIATTR_REGCOUNT
	.align		4
.L_3:
        /*0018*/ 	.byte	0x04, 0x2f
        /*001a*/ 	.short	(.L_5 - .L_4)
	.align		4
.L_4:
        /*001c*/ 	.word	index@(_Z13sigmoidKernelPfi)
        /*0020*/ 	.word	0x00000010


	//----- nvinfo : EIATTR_FRAME_SIZE
	.align		4
.L_5:
        /*0024*/ 	.byte	0x04, 0x11
        /*0026*/ 	.short	(.L_7 - .L_6)
	.align		4
.L_6:
        /*0028*/ 	.word	index@($__internal_1_$__cuda_sm3x_div_rn_noftz_f32_slowpath)
        /*002c*/ 	.word	0x00000000


	//----- nvinfo : EIATTR_FRAME_SIZE
	.align		4
.L_7:
        /*0030*/ 	.byte	0x04, 0x11
        /*0032*/ 	.short	(.L_9 - .L_8)
	.align		4
.L_8:
        /*0034*/ 	.word	index@($__internal_0_$__cuda_sm20_rcp_rn_f32_slowpath)
        /*0038*/ 	.word	0x00000000


	//----- nvinfo : EIATTR_FRAME_SIZE
	.align		4
.L_9:
        /*003c*/ 	.byte	0x04, 0x11
        /*003e*/ 	.short	(.L_11 - .L_10)
	.align		4
.L_10:
        /*0040*/ 	.word	index@(_Z13sigmoidKernelPfi)
        /*0044*/ 	.word	0x00000000


	//----- nvinfo : EIATTR_REGCOUNT
	.align		4
.L_11:
        /*0048*/ 	.byte	0x04, 0x2f
        /*004a*/ 	.short	(.L_13 - .L_12)
	.align		4
.L_12:
        /*004c*/ 	.word	index@(_Z12vecSubKernelPKfS0_Pfi)
        /*0050*/ 	.word	0x0000000c


	//----- nvinfo : EIATTR_FRAME_SIZE
	.align		4
.L_13:
        /*0054*/ 	.byte	0x04, 0x11
        /*0056*/ 	.short	(.L_15 - .L_14)
	.align		4
.L_14:
        /*0058*/ 	.word	index@(_Z12vecSubKernelPKfS0_Pfi)
        /*005c*/ 	.word	0x00000000


	//----- nvinfo : EIATTR_REGCOUNT
	.align		4
.L_15:
        /*0060*/ 	.byte	0x04, 0x2f
        /*0062*/ 	.short	(.L_17 - .L_16)
	.align		4
.L_16:
        /*0064*/ 	.word	index@(_Z21gradientComputekernelPKfS0_PfS1_ii)
        /*0068*/ 	.word	0x00000020


	//----- nvinfo : EIATTR_FRAME_SIZE
	.align		4
.L_17:
        /*006c*/ 	.byte	0x04, 0x11
        /*006e*/ 	.short	(.L_19 - .L_18)
	.align		4
.L_18:
        /*0070*/ 	.word	index@(_Z21gradientComputekernelPKfS0_PfS1_ii)
        /*0074*/ 	.word	0x00000000


	//----- nvinfo : EIATTR_REGCOUNT
	.align		4
.L_19:
        /*0078*/ 	.byte	0x04, 0x2f
        /*007a*/ 	.short	(.L_21 - .L_20)
	.align		4
.L_20:
        /*007c*/ 	.word	index@(_Z11vectorNorm2PKfS0_Pfi)
        /*0080*/ 	.word	0x00000012


	//----- nvinfo : EIATTR_FRAME_SIZE
	.align		4
.L_21:
        /*0084*/ 	.byte	0x04, 0x11
        /*0086*/ 	.short	(.L_23 - .L_22)
	.align		4
.L_22:
        /*0088*/ 	.word	index@(_Z11vectorNorm2PKfS0_Pfi)
        /*008c*/ 	.word	0x00000000


	//----- nvinfo : EIATTR_REGCOUNT
	.align		4
.L_23:
        /*0090*/ 	.byte	0x04, 0x2f
        /*0092*/ 	.short	(.L_25 - .L_24)
	.align		4
.L_24:
        /*0094*/ 	.word	index@(_Z12updateKernelPfS_S_ffi)
        /*0098*/ 	.word	0x0000000a


	//----- nvinfo : EIATTR_FRAME_SIZE
	.align		4
.L_25:
        /*009c*/ 	.byte	0x04, 0x11
        /*009e*/ 	.short	(.L_27 - .L_26)
	.align		4
.L_26:
        /*00a0*/ 	.word	index@(_Z12updateKernelPfS_S_ffi)
        /*00a4*/ 	.word	0x00000000


	//----- nvinfo : EIATTR_MIN_STACK_SIZE
	.align		4
.L_27:
        /*00a8*/ 	.byte	0x04, 0x12
        /*00aa*/ 	.short	(.L_29 - .L_28)
	.align		4
.L_28:
        /*00ac*/ 	.word	index@(_Z12updateKernelPfS_S_ffi)
        /*00b0*/ 	.word	0x00000000


	//----- nvinfo : EIATTR_MIN_STACK_SIZE
	.align		4
.L_29:
        /*00b4*/ 	.byte	0x04, 0x12
        /*00b6*/ 	.short	(.L_31 - .L_30)
	.align		4
.L_30:
        /*00b8*/ 	.word	index@(_Z11vectorNorm2PKfS0_Pfi)
        /*00bc*/ 	.word	0x00000000


	//----- nvinfo : EIATTR_MIN_STACK_SIZE
	.align		4
.L_31:
        /*00c0*/ 	.byte	0x04, 0x12
        /*00c2*/ 	.short	(.L_33 - .L_32)
	.align		4
.L_32:
        /*00c4*/ 	.word	index@(_Z21gradientComputekernelPKfS0_PfS1_ii)
        /*00c8*/ 	.word	0x00000000


	//----- nvinfo : EIATTR_MIN_STACK_SIZE
	.align		4
.L_33:
        /*00cc*/ 	.byte	0x04, 0x12
        /*00ce*/ 	.short	(.L_35 - .L_34)
	.align		4
.L_34:
        /*00d0*/ 	.word	index@(_Z12vecSubKernelPKfS0_Pfi)
        /*00d4*/ 	.word	0x00000000


	//----- nvinfo : EIATTR_MIN_STACK_SIZE
	.align		4
.L_35:
        /*00d8*/ 	.byte	0x04, 0x12
        /*00da*/ 	.short	(.L_37 - .L_36)
	.align		4
.L_36:
        /*00dc*/ 	.word	index@(_Z13sigmoidKernelPfi)
        /*00e0*/ 	.word	0x00000000


	//----- nvinfo : EIATTR_MIN_STACK_SIZE
	.align		4
.L_37:
        /*00e4*/ 	.byte	0x04, 0x12
        /*00e6*/ 	.short	(.L_39 - .L_38)
	.align		4
.L_38:
        /*00e8*/ 	.word	index@(_Z12matMulKernelPKfS0_S0_Pfii)
        /*00ec*/ 	.word	0x00000000
.L_39:


//--------------------- .nv.compat                --------------------------
	.section	.nv.compat,"",@"SHT_CUDA_COMPAT_INFO"
	.align	4
        /*0000*/ 	.byte	0x02, 0x09, 0x00, 0x00, 0x02, 0x02, 0x01, 0x00, 0x02, 0x05, 0x05, 0x00, 0x03, 0x07, 0x01, 0x01
        /*0010*/ 	.byte	0x02, 0x03, 0x00, 0x00, 0x02, 0x06, 0x01, 0x00, 0x04, 0x0b, 0x08, 0x00, 0x01, 0x00, 0x00, 0x00
        /*0020*/ 	.byte	0x00, 0x00, 0x00, 0x00


//--------------------- .nv.info._Z12updateKernelPfS_S_ffi --------------------------
	.section	.nv.info._Z12updateKernelPfS_S_ffi,"",@"SHT_CUDA_INFO"
	.sectionflags	@""
	.align	4


	//----- nvinfo : EIATTR_CUDA_API_VERSION
	.align		4
        /*0000*/ 	.byte	0x04, 0x37
        /*0002*/ 	.short	(.L_41 - .L_40)
.L_40:
        /*0004*/ 	.word	0x00000082


	//----- nvinfo : EIATTR_KPARAM_INFO
	.align		4
.L_41:
        /*0008*/ 	.byte	0x04, 0x17
        /*000a*/ 	.short	(.L_43 - .L_42)
.L_42:
        /*000c*/ 	.word	0x00000000
        /*0010*/ 	.short	0x0005
        /*0012*/ 	.short	0x0020
        /*0014*/ 	.byte	0x00, 0xf0, 0x11, 0x00


	//----- nvinfo : EIATTR_KPARAM_INFO
	.align		4
.L_43:
        /*0018*/ 	.byte	0x04, 0x17
        /*001a*/ 	.short	(.L_45 - .L_44)
.L_44:
        /*001c*/ 	.word	0x00000000
        /*0020*/ 	.short	0x0004
        /*0022*/ 	.short	0x001c
        /*0024*/ 	.byte	0x00, 0xf0, 0x11, 0x00


	//----- nvinfo : EIATTR_KPARAM_INFO
	.align		4
.L_45:
        /*0028*/ 	.byte	0x04, 0x17
        /*002a*/ 	.short	(.L_47 - .L_46)
.L_46:
        /*002c*/ 	.word	0x00000000
        /*0030*/ 	.short	0x0003
        /*0032*/ 	.short	0x0018
        /*0034*/ 	.byte	0x00, 0xf0, 0x11, 0x00


	//----- nvinfo : EIATTR_KPARAM_INFO
	.align		4
.L_47:
        /*0038*/ 	.byte	0x04, 0x17
        /*003a*/ 	.short	(.L_49 - .L_48)
.L_48:
        /*003c*/ 	.word	0x00000000
        /*0040*/ 	.short	0x0002
        /*0042*/ 	.short	0x0010
        /*0044*/ 	.byte	0x00, 0xf5, 0x21, 0x00


	//----- nvinfo : EIATTR_KPARAM_INFO
	.align		4
.L_49:
        /*0048*/ 	.byte	0x04, 0x17
        /*004a*/ 	.short	(.L_51 - .L_50)
.L_50:
        /*004c*/ 	.word	0x00000000
        /*0050*/ 	.short	0x0001
        /*0052*/ 	.short	0x0008
        /*0054*/ 	.byte	0x00, 0xf5, 0x21, 0x00


	//----- nvinfo : EIATTR_KPARAM_INFO
	.align		4
.L_51:
        /*0058*/ 	.byte	0x04, 0x17
        /*005a*/ 	.short	(.L_53 - .L_52)
.L_52:
        /*005c*/ 	.word	0x00000000
        /*0060*/ 	.short	0x0000
        /*0062*/ 	.short	0x0000
        /*0064*/ 	.byte	0x00, 0xf5, 0x21, 0x00


	//----- nvinfo : EIATTR_SPARSE_MMA_MASK
	.align		4
.L_53:
        /*0068*/ 	.byte	0x03, 0x50
        /*006a*/ 	.short	0x0000


	//----- nvinfo : EIATTR_MAXREG_COUNT
	.align		4
        /*006c*/ 	.byte	0x03, 0x1b
        /*006e*/ 	.short	0x00ff


	//----- nvinfo : EIATTR_MERCURY_ISA_VERSION
	.align		4
        /*0070*/ 	.byte	0x03, 0x5f
        /*0072*/ 	.short	0x0101


	//----- nvinfo : EIATTR_VRC_CTA_INIT_COUNT
	.align		4
        /*0074*/ 	.byte	0x02, 0x4a
	.zero		1
	.zero		1


	//----- nvinfo : EIATTR_EXIT_INSTR_OFFSETS
	.align		4
        /*0078*/ 	.byte	0x04, 0x1c
        /*007a*/ 	.short	(.L_55 - .L_54)


	//   ....[0]....
.L_54:
        /*007c*/ 	.word	0x00000150


	//   ....[1]....
        /*0080*/ 	.word	0x000001b0


	//----- nvinfo : EIATTR_CRS_STACK_SIZE
	.align		4
.L_55:
        /*0084*/ 	.byte	0x04, 0x1e
        /*0086*/ 	.short	(.L_57 - .L_56)
.L_56:
        /*0088*/ 	.word	0x00000000


	//----- nvinfo : EIATTR_CBANK_PARAM_SIZE
	.align		4
.L_57:
        /*008c*/ 	.byte	0x03, 0x19
        /*008e*/ 	.short	0x0024


	//----- nvinfo : EIATTR_PARAM_CBANK
	.align		4
        /*0090*/ 	.byte	0x04, 0x0a
        /*0092*/ 	.short	(.L_59 - .L_58)
	.align		4
.L_58:
        /*0094*/ 	.word	index@(.nv.constant0._Z12updateKernelPfS_S_ffi)
        /*0098*/ 	.short	0x0380
        /*009a*/ 	.short	0x0024


	//----- nvinfo : EIATTR_SW_WAR
	.align		4
.L_59:
        /*009c*/ 	.byte	0x04, 0x36
        /*009e*/ 	.short	(.L_61 - .L_60)
.L_60:
        /*00a0*/ 	.word	0x00000008
.L_61:


//--------------------- .nv.info._Z11vectorNorm2PKfS0_Pfi --------------------------
	.section	.nv.info._Z11vectorNorm2PKfS0_Pfi,"",@"SHT_CUDA_INFO"
	.sectionflags	@""
	.align	4


	//----- nvinfo : EIATTR_CUDA_API_VERSION
	.align		4
        /*0000*/ 	.byte	0x04, 0x37
        /*0002*/ 	.short	(.L_63 - .L_62)
.L_62:
        /*0004*/ 	.word	0x00000082


	//----- nvinfo : EIATTR_KPARAM_INFO
	.align		4
.L_63:
        /*0008*/ 	.byte	0x04, 0x17
        /*000a*/ 	.short	(.L_65 - .L_64)
.L_64:
        /*000c*/ 	.word	0x00000000
        /*0010*/ 	.short	0x0003
        /*0012*/ 	.short	0x0018
        /*0014*/ 	.byte	0x00, 0xf0, 0x11, 0x00


	//----- nvinfo : EIATTR_KPARAM_INFO
	.align		4
.L_65:
        /*0018*/ 	.byte	0x04, 0x17
        /*001a*/ 	.short	(.L_67 - .L_66)
.L_66:
        /*001c*/ 	.word	0x00000000
        /*0020*/ 	.short	0x0002
        /*0022*/ 	.short	0x0010
        /*0024*/ 	.byte	0x00, 0xf5, 0x21, 0x00


	//----- nvinfo : EIATTR_KPARAM_INFO
	.align		4
.L_67:
        /*0028*/ 	.byte	0x04, 0x17
        /*002a*/ 	.short	(.L_69 - .L_68)
.L_68:
        /*002c*/ 	.word	0x00000000
        /*0030*/ 	.short	0x0001
        /*0032*/ 	.short	0x0008
        /*0034*/ 	.byte	0x00, 0xf5, 0x21, 0x00


	//----- nvinfo : EIATTR_KPARAM_INFO
	.align		4
.L_69:
        /*0038*/ 	.byte	0x04, 0x17
        /*003a*/ 	.short	(.L_71 - .L_70)
.L_70:
        /*003c*/ 	.word	0x00000000
        /*0040*/ 	.short	0x0000
        /*0042*/ 	.short	0x0000
        /*0044*/ 	.byte	0x00, 0xf5, 0x21, 0x00


	//----- nvinfo : EIATTR_SPARSE_MMA_MASK
	.align		4
.L_71:
        /*0048*/ 	.byte	0x03, 0x50
        /*004a*/ 	.short	0x0000


	//----- nvinfo : EIATTR_MAXREG_COUNT
	.align		4
        /*004c*/ 	.byte	0x03, 0x1b
        /*004e*/ 	.short	0x00ff


	//----- nvinfo : EIATTR_NUM_BARRIERS
	.align		4
        /*0050*/ 	.byte	0x02, 0x4c
        /*0052*/ 	.byte	0x01
	.zero		1


	//----- nvinfo : EIATTR_MERCURY_ISA_VERSION
	.align		4
        /*0054*/ 	.byte	0x03, 0x5f
        /*0056*/ 	.short	0x0101


	//----- nvinfo : EIATTR_VRC_CTA_INIT_COUNT
	.align		4
        /*0058*/ 	.byte	0x02, 0x4a
	.zero		1
	.zero		1


	//----- nvinfo : EIATTR_EXIT_INSTR_OFFSETS
	.align		4
        /*005c*/ 	.byte	0x04, 0x1c
        /*005e*/ 	.short	(.L_73 - .L_72)


	//   ....[0]....
.L_72:
        /*0060*/ 	.word	0x000002e0


	//   ....[1]....
        /*0064*/ 	.word	0x00000350


	//----- nvinfo : EIATTR_CRS_STACK_SIZE
	.align		4
.L_73:
        /*0068*/ 	.byte	0x04, 0x1e
        /*006a*/ 	.short	(.L_75 - .L_74)
.L_74:
        /*006c*/ 	.word	0x00000000


	//----- nvinfo : EIATTR_CBANK_PARAM_SIZE
	.align		4
.L_75:
        /*0070*/ 	.byte	0x03, 0x19
        /*0072*/ 	.short	0x001c


	//----- nvinfo : EIATTR_PARAM_CBANK
	.align		4
        /*0074*/ 	.byte	0x04, 0x0a
        /*0076*/ 	.short	(.L_77 - .L_76)
	.align		4
.L_76:
        /*0078*/ 	.word	index@(.nv.constant0._Z11vectorNorm2PKfS0_Pfi)
        /*007c*/ 	.short	0x0380
        /*007e*/ 	.short	0x001c


	//----- nvinfo : EIATTR_SW_WAR
	.align		4
.L_77:
        /*0080*/ 	.byte	0x04, 0x36
        /*0082*/ 	.short	(.L_79 - .L_78)
.L_78:
        /*0084*/ 	.word	0x00000008
.L_79:


//--------------------- .nv.info._Z21gradientComputekernelPKfS0_PfS1_ii --------------------------
	.section	.nv.info._Z21gradientComputekernelPKfS0_PfS1_ii,"",@"SHT_CUDA_INFO"
	.sectionflags	@""
	.align	4


	//----- nvinfo : EIATTR_CUDA_API_VERSION
	.align		4
        /*0000*/ 	.byte	0x04, 0x37
        /*0002*/ 	.short	(.L_81 - .L_80)
.L_80:
        /*0004*/ 	.word	0x00000082


	//----- nvinfo : EIATTR_KPARAM_INFO
	.align		4
.L_81:
        /*0008*/ 	.byte	0x04, 0x17
        /*000a*/ 	.short	(.L_83 - .L_82)
.L_82:
        /*000c*/ 	.word	0x00000000
        /*0010*/ 	.short	0x0005
        /*0012*/ 	.short	0x0024
        /*0014*/ 	.byte	0x00, 0xf0, 0x11, 0x00


	//----- nvinfo : EIATTR_KPARAM_INFO
	.align		4
.L_83:
        /*0018*/ 	.byte	0x04, 0x17
        /*001a*/ 	.short	(.L_85 - .L_84)
.L_84:
        /*001c*/ 	.word	0x00000000
        /*0020*/ 	.short	0x0004
        /*0022*/ 	.short	0x0020
        /*0024*/ 	.byte	0x00, 0xf0, 0x11, 0x00


	//----- nvinfo : EIATTR_KPARAM_INFO
	.align		4
.L_85:
        /*0028*/ 	.byte	0x04, 0x17
        /*002a*/ 	.short	(.L_87 - .L_86)
.L_86:
        /*002c*/ 	.word	0x00000000
        /*0030*/ 	.short	0x0003
        /*0032*/ 	.short	0x0018
        /*0034*/ 	.byte	0x00, 0xf5, 0x21, 0x00


	//----- nvinfo : EIATTR_KPARAM_INFO
	.align		4
.L_87:
        /*0038*/ 	.byte	0x04, 0x17
        /*003a*/ 	.short	(.L_89 - .L_88)
.L_88:
        /*003c*/ 	.word	0x00000000
        /*0040*/ 	.short	0x0002
        /*0042*/ 	.short	0x0010
        /*0044*/ 	.byte	0x00, 0xf5, 0x21, 0x00


	//----- nvinfo : EIATTR_KPARAM_INFO
	.align		4
.L_89:
        /*0048*/ 	.byte	0x04, 0x17
        /*004a*/ 	.short	(.L_91 - .L_90)
.L_90:
        /*004c*/ 	.word	0x00000000
        /*0050*/ 	.short	0x0001
        /*0052*/ 	.short	0x0008
        /*0054*/ 	.byte	0x00, 0xf5, 0x21, 0x00


	//----- nvinfo : EIATTR_KPARAM_INFO
	.align		4
.L_91:
        /*0058*/ 	.byte	0x04, 0x17
        /*005a*/ 	.short	(.L_93 - .L_92)
.L_92:
        /*005c*/ 	.word	0x00000000
        /*0060*/ 	.short	0x0000
        /*0062*/ 	.short	0x0000
        /*0064*/ 	.byte	0x00, 0xf5, 0x21, 0x00


	//----- nvinfo : EIATTR_SPARSE_MMA_MASK
	.align		4
.L_93:
        /*0068*/ 	.byte	0x03, 0x50
        /*006a*/ 	.short	0x0000


	//----- nvinfo : EIATTR_MAXREG_COUNT
	.align		4
        /*006c*/ 	.byte	0x03, 0x1b
        /*006e*/ 	.short	0x00ff


	//----- nvinfo : EIATTR_MERCURY_ISA_VERSION
	.align		4
        /*0070*/ 	.byte	0x03, 0x5f
        /*0072*/ 	.short	0x0101


	//----- nvinfo : EIATTR_VRC_CTA_INIT_COUNT
	.align		4
        /*0074*/ 	.byte	0x02, 0x4a
	.zero		1
	.zero		1


	//----- nvinfo : EIATTR_EXIT_INSTR_OFFSETS
	.align		4
        /*0078*/ 	.byte	0x04, 0x1c
        /*007a*/ 	.short	(.L_95 - .L_94)


	//   ....[0]....
.L_94:
        /*007c*/ 	.word	0x00000c00


	//   ....[1]....
        /*0080*/ 	.word	0x00001300


	//----- nvinfo : EIATTR_CRS_STACK_SIZE
	.align		4
.L_95:
        /*0084*/ 	.byte	0x04, 0x1e
        /*0086*/ 	.short	(.L_97 - .L_96)
.L_96:
        /*0088*/ 	.word	0x00000000


	//----- nvinfo : EIATTR_CBANK_PARAM_SIZE
	.align		4
.L_97:
        /*008c*/ 	.byte	0x03, 0x19
        /*008e*/ 	.short	0x0028


	//----- nvinfo : EIATTR_PARAM_CBANK
	.align		4
        /*0090*/ 	.byte	0x04, 0x0a
        /*0092*/ 	.short	(.L_99 - .L_98)
	.align		4
.L_98:
        /*0094*/ 	.word	index@(.nv.constant0._Z21gradientComputekernelPKfS0_PfS1_ii)
        /*0098*/ 	.short	0x0380
        /*009a*/ 	.short	0x0028


	//----- nvinfo : EIATTR_SW_WAR
	.align		4
.L_99:
        /*009c*/ 	.byte	0x04, 0x36
        /*009e*/ 	.short	(.L_101 - .L_100)
.L_100:
        /*00a0*/ 	.word	0x00000008
.L_101:


//--------------------- .nv.info._Z12vecSubKernelPKfS0_Pfi --------------------------
	.section	.nv.info._Z12vecSubKernelPKfS0_Pfi,"",@"SHT_CUDA_INFO"
	.sectionflags	@""
	.align	4


	//----- nvinfo : EIATTR_CUDA_API_VERSION
	.align		4
        /*0000*/ 	.byte	0x04, 0x37
        /*0002*/ 	.short	(.L_103 - .L_102)
.L_102:
        /*0004*/ 	.word	0x00000082


	//----- nvinfo : EIATTR_KPARAM_INFO
	.align		4
.L_103:
        /*0008*/ 	.byte	0x04, 0x17
        /*000a*/ 	.short	(.L_105 - .L_104)
.L_104:
        /*000c*/ 	.word	0x00000000
        /*0010*/ 	.short	0x0003
        /*0012*/ 	.short	0x0018
        /*0014*/ 	.byte	0x00, 0xf0, 0x11, 0x00


	//----- nvinfo : EIATTR_KPARAM_INFO
	.align		4
.L_105:
        /*0018*/ 	.byte	0x04, 0x17
        /*001a*/ 	.short	(.L_107 - .L_106)
.L_106:
        /*001c*/ 	.word	0x00000000
        /*0020*/ 	.short	0x0002
        /*0022*/ 	.short	0x0010
        /*0024*/ 	.byte	0x00, 0xf5, 0x21, 0x00


	//----- nvinfo : EIATTR_KPARAM_INFO
	.align		4
.L_107:
        /*0028*/ 	.byte	0x04, 0x17
        /*002a*/ 	.short	(.L_109 - .L_108)
.L_108:
        /*002c*/ 	.word	0x00000000
        /*0030*/ 	.short	0x0001
        /*0032*/ 	.short	0x0008
        /*0034*/ 	.byte	0x00, 0xf5, 0x21, 0x00


	//----- nvinfo : EIATTR_KPARAM_INFO
	.align		4
.L_109:
        /*0038*/ 	.byte	0x04, 0x17
        /*003a*/ 	.short	(.L_111 - .L_110)
.L_110:
        /*003c*/ 	.word	0x00000000
        /*0040*/ 	.short	0x0000
        /*0042*/ 	.short	0x0000
        /*0044*/ 	.byte	0x00, 0xf5, 0x21, 0x00


	//----- nvinfo : EIATTR_SPARSE_MMA_MASK
	.align		4
.L_111:
        /*0048*/ 	.byte	0x03, 0x50
        /*004a*/ 	.short	0x0000


	//----- nvinfo : EIATTR_MAXREG_COUNT
	.align		4
        /*004c*/ 	.byte	0x03, 0x1b
        /*004e*/ 	.short	0x00ff


	//----- nvinfo : EIATTR_MERCURY_ISA_VERSION
	.align		4
        /*0050*/ 	.byte	0x03, 0x5f
        /*0052*/ 	.short	0x0101


	//----- nvinfo : EIATTR_VRC_CTA_INIT_COUNT
	.align		4
        /*0054*/ 	.byte	0x02, 0x4a
	.zero		1
	.zero		1


	//----- nvinfo : EIATTR_EXIT_INSTR_OFFSETS
	.align		4
        /*0058*/ 	.byte	0x04, 0x1c
        /*005a*/ 	.short	(.L_113 - .L_112)


	//   ....[0]....
.L_112:
        /*005c*/ 	.word	0x00000070


	//   ....[1]....
        /*0060*/ 	.word	0x00000130


	//----- nvinfo : EIATTR_CBANK_PARAM_SIZE
	.align		4
.L_113:
        /*0064*/ 	.byte	0x03, 0x19
        /*0066*/ 	.short	0x001c


	//----- nvinfo : EIATTR_PARAM_CBANK
	.align		4
        /*0068*/ 	.byte	0x04, 0x0a
        /*006a*/ 	.short	(.L_115 - .L_114)
	.align		4
.L_114:
        /*006c*/ 	.word	index@(.nv.constant0._Z12vecSubKernelPKfS0_Pfi)
        /*0070*/ 	.short	0x0380
        /*0072*/ 	.short	0x001c


	//----- nvinfo : EIATTR_SW_WAR
	.align		4
.L_115:
        /*0074*/ 	.byte	0x04, 0x36
        /*0076*/ 	.short	(.L_117 - .L_116)
.L_116:
        /*0078*/ 	.word	0x00000008
.L_117:


//--------------------- .nv.info._Z13sigmoidKernelPfi --------------------------
	.section	.nv.info._Z13sigmoidKernelPfi,"",@"SHT_CUDA_INFO"
	.sectionflags	@""
	.align	4


	//----- nvinfo : EIATTR_CUDA_API_VERSION
	.align		4
        /*0000*/ 	.byte	0x04, 0x37
        /*0002*/ 	.short	(.L_119 - .L_118)
.L_118:
        /*0004*/ 	.word	0x00000082


	//----- nvinfo : EIATTR_KPARAM_INFO
	.align		4
.L_119:
        /*0008*/ 	.byte	0x04, 0x17
        /*000a*/ 	.short	(.L_121 - .L_120)
.L_120:
        /*000c*/ 	.word	0x00000000
        /*0010*/ 	.short	0x0001
        /*0012*/ 	.short	0x0008
        /*0014*/ 	.byte	0x00, 0xf0, 0x11, 0x00


	//----- nvinfo : EIATTR_KPARAM_INFO
	.align		4
.L_121:
        /*0018*/ 	.byte	0x04, 0x17
        /*001a*/ 	.short	(.L_123 - .L_122)
.L_122:
        /*001c*/ 	.word	0x00000000
        /*0020*/ 	.short	0x0000
        /*0022*/ 	.short	0x0000
        /*0024*/ 	.byte	0x00, 0xf5, 0x21, 0x00


	//----- nvinfo : EIATTR_SPARSE_MMA_MASK
	.align		4
.L_123:
        /*0028*/ 	.byte	0x03, 0x50
        /*002a*/ 	.short	0x0000


	//----- nvinfo : EIATTR_MAXREG_COUNT
	.align		4
        /*002c*/ 	.byte	0x03, 0x1b
        /*002e*/ 	.short	0x00ff


	//----- nvinfo : EIATTR_MERCURY_ISA_VERSION
	.align		4
        /*0030*/ 	.byte	0x03, 0x5f
        /*0032*/ 	.short	0x0101


	//----- nvinfo : EIATTR_VRC_CTA_INIT_COUNT
	.align		4
        /*0034*/ 	.byte	0x02, 0x4a
	.zero		1
	.zero		1


	//----- nvinfo : EIATTR_EXIT_INSTR_OFFSETS
	.align		4
        /*0038*/ 	.byte	0x04, 0x1c
        /*003a*/ 	.short	(.L_125 - .L_124)


	//   ....[0]....
.L_124:
        /*003c*/ 	.word	0x00000070


	//   ....[1]....
        /*0040*/ 	.word	0x00000260


	//   ....[2]....
        /*0044*/ 	.word	0x00000400


	//----- nvinfo : EIATTR_CRS_STACK_SIZE
	.align		4
.L_125:
        /*0048*/ 	.byte	0x04, 0x1e
        /*004a*/ 	.short	(.L_127 - .L_126)
.L_126:
        /*004c*/ 	.word	0x00000000


	//----- nvinfo : EIATTR_CBANK_PARAM_SIZE
	.align		4
.L_127:
        /*0050*/ 	.byte	0x03, 0x19
        /*0052*/ 	.short	0x000c


	//----- nvinfo : EIATTR_PARAM_CBANK
	.align		4
        /*0054*/ 	.byte	0x04, 0x0a
        /*0056*/ 	.short	(.L_129 - .L_128)
	.align		4
.L_128:
        /*0058*/ 	.word	index@(.nv.constant0._Z13sigmoidKernelPfi)
        /*005c*/ 	.short	0x0380
        /*005e*/ 	.short	0x000c


	//----- nvinfo : EIATTR_SW_WAR
	.align		4
.L_129:
        /*0060*/ 	.byte	0x04, 0x36
        /*0062*/ 	.short	(.L_131 - .L_130)
.L_130:
        /*0064*/ 	.word	0x00000008
.L_131:


//--------------------- .nv.info._Z12matMulKernelPKfS0_S0_Pfii --------------------------
	.section	.nv.info._Z12matMulKernelPKfS0_S0_Pfii,"",@"SHT_CUDA_INFO"
	.sectionflags	@""
	.align	4


	//----- nvinfo : EIATTR_CUDA_API_VERSION
	.align		4
        /*0000*/ 	.byte	0x04, 0x37
        /*0002*/ 	.short	(.L_133 - .L_132)
.L_132:
        /*0004*/ 	.word	0x00000082


	//----- nvinfo : EIATTR_KPARAM_INFO
	.align		4
.L_133:
        /*0008*/ 	.byte	0x04, 0x17
        /*000a*/ 	.short	(.L_135 - .L_134)
.L_134:
        /*000c*/ 	.word	0x00000000
        /*0010*/ 	.short	0x0005
        /*0012*/ 	.short	0x0024
        /*0014*/ 	.byte	0x00, 0xf0, 0x11, 0x00


	//----- nvinfo : EIATTR_KPARAM_INFO
	.align		4
.L_135:
        /*0018*/ 	.byte	0x04, 0x17
        /*001a*/ 	.short	(.L_137 - .L_136)
.L_136:
        /*001c*/ 	.word	0x00000000
        /*0020*/ 	.short	0x0004
        /*0022*/ 	.short	0x0020
        /*0024*/ 	.byte	0x00, 0xf0, 0x11, 0x00


	//----- nvinfo : EIATTR_KPARAM_INFO
	.align		4
.L_137:
        /*0028*/ 	.byte	0x04, 0x17
        /*002a*/ 	.short	(.L_139 - .L_138)
.L_138:
        /*002c*/ 	.word	0x00000000
        /*0030*/ 	.short	0x0003
        /*0032*/ 	.short	0x0018
        /*0034*/ 	.byte	0x00, 0xf5, 0x21, 0x00


	//----- nvinfo : EIATTR_KPARAM_INFO
	.align		4
.L_139:
        /*0038*/ 	.byte	0x04, 0x17
        /*003a*/ 	.short	(.L_141 - .L_140)
.L_140:
        /*003c*/ 	.word	0x00000000
        /*0040*/ 	.short	0x0002
        /*0042*/ 	.short	0x0010
        /*0044*/ 	.byte	0x00, 0xf5, 0x21, 0x00


	//----- nvinfo : EIATTR_KPARAM_INFO
	.align		4
.L_141:
        /*0048*/ 	.byte	0x04, 0x17
        /*004a*/ 	.short	(.L_143 - .L_142)
.L_142:
        /*004c*/ 	.word	0x00000000
        /*0050*/ 	.short	0x0001
        /*0052*/ 	.short	0x0008
        /*0054*/ 	.byte	0x00, 0xf5, 0x21, 0x00


	//----- nvinfo : EIATTR_KPARAM_INFO
	.align		4
.L_143:
        /*0058*/ 	.byte	0x04, 0x17
        /*005a*/ 	.short	(.L_145 - .L_144)
.L_144:
        /*005c*/ 	.word	0x00000000
        /*0060*/ 	.short	0x0000
        /*0062*/ 	.short	0x0000
        /*0064*/ 	.byte	0x00, 0xf5, 0x21, 0x00


	//----- nvinfo : EIATTR_SPARSE_MMA_MASK
	.align		4
.L_145:
        /*0068*/ 	.byte	0x03, 0x50
        /*006a*/ 	.short	0x0000


	//----- nvinfo : EIATTR_MAXREG_COUNT
	.align		4
        /*006c*/ 	.byte	0x03, 0x1b
        /*006e*/ 	.short	0x00ff


	//----- nvinfo : EIATTR_MERCURY_ISA_VERSION
	.align		4
        /*0070*/ 	.byte	0x03, 0x5f
        /*0072*/ 	.short	0x0101


	//----- nvinfo : EIATTR_VRC_CTA_INIT_COUNT
	.align		4
        /*0074*/ 	.byte	0x02, 0x4a
	.zero		1
	.zero		1


	//----- nvinfo : EIATTR_EXIT_INSTR_OFFSETS
	.align		4
        /*0078*/ 	.byte	0x04, 0x1c
        /*007a*/ 	.short	(.L_147 - .L_146)


	//   ....[0]....
.L_146:
        /*007c*/ 	.word	0x00000070


	//   ....[1]....
        /*0080*/ 	.word	0x00000ba0


	//----- nvinfo : EIATTR_CBANK_PARAM_SIZE
	.align		4
.L_147:
        /*0084*/ 	.byte	0x03, 0x19
        /*0086*/ 	.short	0x0028


	//----- nvinfo : EIATTR_PARAM_CBANK
	.align		4
        /*0088*/ 	.byte	0x04, 0x0a
        /*008a*/ 	.short	(.L_149 - .L_148)
	.align		4
.L_148:
        /*008c*/ 	.word	index@(.nv.constant0._Z12matMulKernelPKfS0_S0_Pfii)
        /*0090*/ 	.short	0x0380
        /*0092*/ 	.short	0x0028


	//----- nvinfo : EIATTR_SW_WAR
	.align		4
.L_149:
        /*0094*/ 	.byte	0x04, 0x36
        /*0096*/ 	.short	(.L_151 - .L_150)
.L_150:
        /*0098*/ 	.word	0x00000008
.L_151:


//--------------------- .nv.callgraph             --------------------------
	.section	.nv.callgraph,"",@"SHT_CUDA_CALLGRAPH"
	.align	4
	.sectionentsize	8
	.align		4
        /*0000*/ 	.word	0x00000000
	.align		4
        /*0004*/ 	.word	0xffffffff
	.align		4
        /*0008*/ 	.word	0x00000000
	.align		4
        /*000c*/ 	.word	0xfffffffe
	.align		4
        /*0010*/ 	.word	0x00000000
	.align		4
        /*0014*/ 	.word	0xfffffffd
	.align		4
        /*0018*/ 	.word	0x00000000
	.align		4
        /*001c*/ 	.word	0xfffffffc


//--------------------- .text._Z12updateKernelPfS_S_ffi --------------------------
	.section	.text._Z12updateKernelPfS_S_ffi,"ax",@progbits
	.align	128
        .global         _Z12updateKernelPfS_S_ffi
        .type           _Z12updateKernelPfS_S_ffi,@function
        .size           _Z12updateKernelPfS_S_ffi,(.L_x_56 - _Z12updateKernelPfS_S_ffi)
        .other          _Z12updateKernelPfS_S_ffi,@"STO_CUDA_ENTRY STV_DEFAULT"
_Z12updateKernelPfS_S_ffi:
.text._Z12updateKernelPfS_S_ffi:
[----:B------:R-:W-:Y:S01]  /*0000*/  LDC R1, c[0x0][0x37c] ;  /* 0x0000df00ff017b82 */ /* 0x000fe20000000800 */
[----:B------:R-:W0:Y:S07]  /*0010*/  S2R R0, SR_TID.X ;  /* 0x0000000000007919 */ /* 0x000e2e0000002100 */
[----:B------:R-:W0:Y:S01]  /*0020*/  S2UR UR4, SR_CTAID.X ;  /* 0x00000000000479c3 */ /* 0x000e220000002500 */
[----:B------:R-:W1:Y:S01]  /*0030*/  LDCU UR5, c[0x0][0x3a0] ;  /* 0x00007400ff0577ac */ /* 0x000e620008000800 */
[----:B------:R-:W-:Y:S06]  /*0040*/  BSSY.RECONVERGENT B0, `(.L_x_0) ;  /* 0x0000010000007945 */ /* 0x000fec0003800200 */
[----:B------:R-:W0:Y:S02]  /*0050*/  LDC R7, c[0x0][0x360] ;  /* 0x0000d800ff077b82 */ /* 0x000e240000000800 */
[----:B0-----:R-:W-:-:S05]  /*0060*/  IMAD R7, R7, UR4, R0 ;  /* 0x0000000407077c24 */ /* 0x001fca000f8e0200 */
[C---:B-1----:R-:W-:Y:S01]  /*0070*/  ISETP.GE.AND P0, PT, R7.reuse, UR5, PT ;  /* 0x0000000507007c0c */ /* 0x042fe2000bf06270 */
[----:B------:R-:W0:Y:S01]  /*0080*/  LDCU.64 UR4, c[0x0][0x358] ;  /* 0x00006b00ff0477ac */ /* 0x000e220008000a00 */
[----:B------:R-:W-:-:S11]  /*0090*/  ISETP.NE.AND P1, PT, R7, RZ, PT ;  /* 0x000000ff0700720c */ /* 0x000fd60003f25270 */
[----:B------:R-:W-:Y:S05]  /*00a0*/  @P0 BRA `(.L_x_1) ;  /* 0x0000000000240947 */ /* 0x000fea0003800000 */
[----:B------:R-:W1:Y:S01]  /*00b0*/  LDC.64 R2, c[0x0][0x388] ;  /* 0x0000e200ff027b82 */ /* 0x000e620000000a00 */
[----:B------:R-:W2:Y:S07]  /*00c0*/  LDCU UR6, c[0x0][0x39c] ;  /* 0x00007380ff0677ac */ /* 0x000eae0008000800 */
[----:B------:R-:W3:Y:S01]  /*00d0*/  LDC.64 R4, c[0x0][0x380] ;  /* 0x0000e000ff047b82 */ /* 0x000ee20000000a00 */
[----:B-1----:R-:W-:-:S06]  /*00e0*/  IMAD.WIDE R2, R7, 0x4, R2 ;  /* 0x0000000407027825 */ /* 0x002fcc00078e0202 */
[----:B0-----:R-:W2:Y:S01]  /*00f0*/  LDG.E R2, desc[UR4][R2.64] ;  /* 0x0000000402027981 */ /* 0x001ea2000c1e1900 */
[----:B---3--:R-:W-:-:S05]  /*0100*/  IMAD.WIDE R4, R7, 0x4, R4 ;  /* 0x0000000407047825 */ /* 0x008fca00078e0204 */
[----:B------:R-:W2:Y:S02]  /*0110*/  LDG.E R7, desc[UR4][R4.64] ;  /* 0x0000000404077981 */ /* 0x000ea4000c1e1900 */
[----:B--2---:R-:W-:-:S05]  /*0120*/  FFMA R7, -R2, UR6, R7 ;  /* 0x0000000602077c23 */ /* 0x004fca0008000107 */
[----:B------:R1:W-:Y:S02]  /*0130*/  STG.E desc[UR4][R4.64], R7 ;  /* 0x0000000704007986 */ /* 0x0003e4000c101904 */
.L_x_1:
[----:B0-----:R-:W-:Y:S05]  /*0140*/  BSYNC.RECONVERGENT B0 ;  /* 0x0000000000007941 */ /* 0x001fea0003800200 */
.L_x_0:
[----:B------:R-:W-:Y:S05]  /*0150*/  @P1 EXIT ;  /* 0x000000000000194d */ /* 0x000fea0003800000 */
[----:B------:R-:W0:Y:S08]  /*0160*/  LDC.64 R2, c[0x0][0x390] ;  /* 0x0000e400ff027b82 */ /* 0x000e300000000a00 */
[----:B-1----:R-:W1:Y:S01]  /*0170*/  LDC.64 R4, c[0x0][0x398] ;  /* 0x0000e600ff047b82 */ /* 0x002e620000000a00 */
[----:B0-----:R-:W1:Y:S02]  /*0180*/  LDG.E R0, desc[UR4][R2.64] ;  /* 0x0000000402007981 */ /* 0x001e64000c1e1900 */
[----:B-1----:R-:W-:-:S05]  /*0190*/  FFMA R5, R5, -R4, R0 ;  /* 0x8000000405057223 */ /* 0x002fca0000000000 */
[----:B------:R-:W-:Y:S01]  /*01a0*/  STG.E desc[UR4][R2.64], R5 ;  /* 0x0000000502007986 */ /* 0x000fe2000c101904 */
[----:B------:R-:W-:Y:S05]  /*01b0*/  EXIT ;  /* 0x000000000000794d */ /* 0x000fea0003800000 */
.L_x_2:
[----:B------:R-:W-:-:S00]  /*01c0*/  BRA `(.L_x_2) ;  /* 0xfffffffc00fc7947 */ /* 0x000fc0000383ffff */
[----:B------:R-:W-:-:S00]  /*01d0*/  NOP ;  /* 0x0000000000007918 */ /* 0x000fc00000000000 */
        /* <DEDUP_REMOVED lines=10> */
.L_x_56:


//--------------------- .text._Z11vectorNorm2PKfS0_Pfi --------------------------
	.section	.text._Z11vectorNorm2PKfS0_Pfi,"ax",@progbits
	.align	128
        .global         _Z11vectorNorm2PKfS0_Pfi
        .type           _Z11vectorNorm2PKfS0_Pfi,@function
        .size           _Z11vectorNorm2PKfS0_Pfi,(.L_x_57 - _Z11vectorNorm2PKfS0_Pfi)
        .other          _Z11vectorNorm2PKfS0_Pfi,@"STO_CUDA_ENTRY STV_DEFAULT"
_Z11vectorNorm2PKfS0_Pfi:
.text._Z11vectorNorm2PKfS0_Pfi:
[----:B------:R-:W-:Y:S01]  /*0000*/  LDC R1, c[0x0][0x37c] ;  /* 0x0000df00ff017b82 */ /* 0x000fe20000000800 */
[----:B------:R-:W0:Y:S07]  /*0010*/  S2R R13, SR_TID.X ;  /* 0x00000000000d7919 */ /* 0x000e2e0000002100 */
[----:B------:R-:W0:Y:S01]  /*0020*/  S2UR UR4, SR_CTAID.X ;  /* 0x00000000000479c3 */ /* 0x000e220000002500 */
[----:B------:R-:W1:Y:S01]  /*0030*/  LDCU UR5, c[0x0][0x398] ;  /* 0x00007300ff0577ac */ /* 0x000e620008000800 */
[----:B------:R-:W-:Y:S01]  /*0040*/  BSSY.RECONVERGENT B0, `(.L_x_3) ;  /* 0x0000015000007945 */ /* 0x000fe20003800200 */
[----:B------:R-:W-:Y:S01]  /*0050*/  IMAD.MOV.U32 R11, RZ, RZ, RZ ;  /* 0x000000ffff0b7224 */ /* 0x000fe200078e00ff */
[----:B------:R-:W2:Y:S04]  /*0060*/  LDCU.64 UR6, c[0x0][0x358] ;  /* 0x00006b00ff0677ac */ /* 0x000ea80008000a00 */
[----:B------:R-:W0:Y:S02]  /*0070*/  LDC R10, c[0x0][0x360] ;  /* 0x0000d800ff0a7b82 */ /* 0x000e240000000800 */
[----:B0-----:R-:W-:-:S05]  /*0080*/  IMAD R0, R10, UR4, R13 ;  /* 0x000000040a007c24 */ /* 0x001fca000f8e020d */
[----:B-1----:R-:W-:-:S13]  /*0090*/  ISETP.GE.AND P0, PT, R0, UR5, PT ;  /* 0x0000000500007c0c */ /* 0x002fda000bf06270 */
[----:B--2---:R-:W-:Y:S05]  /*00a0*/  @P0 BRA `(.L_x_4) ;  /* 0x0000000000380947 */ /* 0x004fea0003800000 */
[----:B------:R-:W0:Y:S01]  /*00b0*/  LDC.64 R6, c[0x0][0x380] ;  /* 0x0000e000ff067b82 */ /* 0x000e220000000a00 */
[----:B------:R-:W1:Y:S01]  /*00c0*/  LDCU UR4, c[0x0][0x370] ;  /* 0x00006e00ff0477ac */ /* 0x000e620008000800 */
[----:B------:R-:W-:-:S06]  /*00d0*/  HFMA2 R11, -RZ, RZ, 0, 0 ;  /* 0x00000000ff0b7431 */ /* 0x000fcc00000001ff */
[----:B------:R-:W2:Y:S01]  /*00e0*/  LDC.64 R8, c[0x0][0x388] ;  /* 0x0000e200ff087b82 */ /* 0x000ea20000000a00 */
[----:B-1----:R-:W-:-:S07]  /*00f0*/  IMAD R15, R10, UR4, RZ ;  /* 0x000000040a0f7c24 */ /* 0x002fce000f8e02ff */
.L_x_5:
[----:B0-----:R-:W-:-:S04]  /*0100*/  IMAD.WIDE R2, R0, 0x4, R6 ;  /* 0x0000000400027825 */ /* 0x001fc800078e0206 */
[----:B--2---:R-:W-:Y:S02]  /*0110*/  IMAD.WIDE R4, R0, 0x4, R8 ;  /* 0x0000000400047825 */ /* 0x004fe400078e0208 */
[----:B------:R-:W2:Y:S04]  /*0120*/  LDG.E R2, desc[UR6][R2.64] ;  /* 0x0000000602027981 */ /* 0x000ea8000c1e1900 */
[----:B------:R-:W2:Y:S01]  /*0130*/  LDG.E R5, desc[UR6][R4.64] ;  /* 0x0000000604057981 */ /* 0x000ea2000c1e1900 */
[----:B------:R-:W-:-:S05]  /*0140*/  IMAD.IADD R0, R15, 0x1, R0 ;  /* 0x000000010f007824 */ /* 0x000fca00078e0200 */
[----:B------:R-:W-:Y:S01]  /*0150*/  ISETP.GE.AND P0, PT, R0, UR5, PT ;  /* 0x0000000500007c0c */ /* 0x000fe2000bf06270 */
[----:B--2---:R-:W-:-:S04]  /*0160*/  FADD R12, R2, -R5 ;  /* 0x80000005020c7221 */ /* 0x004fc80000000000 */
[----:B------:R-:W-:-:S08]  /*0170*/  FFMA R11, R12, R12, R11 ;  /* 0x0000000c0c0b7223 */ /* 0x000fd0000000000b */
[----:B------:R-:W-:Y:S05]  /*0180*/  @!P0 BRA `(.L_x_5) ;  /* 0xfffffffc00dc8947 */ /* 0x000fea000383ffff */
.L_x_4:
[----:B------:R-:W-:Y:S05]  /*0190*/  BSYNC.RECONVERGENT B0 ;  /* 0x0000000000007941 */ /* 0x000fea0003800200 */
.L_x_3:
[----:B------:R-:W0:Y:S01]  /*01a0*/  S2UR UR5, SR_CgaCtaId ;  /* 0x00000000000579c3 */ /* 0x000e220000008800 */
[----:B------:R-:W-:Y:S01]  /*01b0*/  UMOV UR4, 0x400 ;  /* 0x0000040000047882 */ /* 0x000fe20000000000 */
[----:B------:R-:W-:Y:S02]  /*01c0*/  ISETP.GE.U32.AND P1, PT, R10, 0x2, PT ;  /* 0x000000020a00780c */ /* 0x000fe40003f26070 */
[----:B------:R-:W-:Y:S01]  /*01d0*/  ISETP.NE.AND P0, PT, R13, RZ, PT ;  /* 0x000000ff0d00720c */ /* 0x000fe20003f05270 */
[----:B0-----:R-:W-:-:S06]  /*01e0*/  ULEA UR4, UR5, UR4, 0x18 ;  /* 0x0000000405047291 */ /* 0x001fcc000f8ec0ff */
[----:B------:R-:W-:-:S05]  /*01f0*/  LEA R0, R13, UR4, 0x2 ;  /* 0x000000040d007c11 */ /* 0x000fca000f8e10ff */
[----:B------:R0:W-:Y:S01]  /*0200*/  STS [R0], R11 ;  /* 0x0000000b00007388 */ /* 0x0001e20000000800 */
[----:B------:R-:W-:Y:S06]  /*0210*/  BAR.SYNC.DEFER_BLOCKING 0x0 ;  /* 0x0000000000007b1d */ /* 0x000fec0000010000 */
[----:B------:R-:W-:Y:S05]  /*0220*/  @!P1 BRA `(.L_x_6) ;  /* 0x00000000002c9947 */ /* 0x000fea0003800000 */
.L_x_7:
[----:B------:R-:W-:-:S04]  /*0230*/  SHF.R.U32.HI R4, RZ, 0x1, R10 ;  /* 0x00000001ff047819 */ /* 0x000fc8000001160a */
[----:B------:R-:W-:-:S13]  /*0240*/  ISETP.GE.U32.AND P1, PT, R13, R4, PT ;  /* 0x000000040d00720c */ /* 0x000fda0003f26070 */
[----:B------:R-:W-:Y:S01]  /*0250*/  @!P1 LEA R2, R4, R0, 0x2 ;  /* 0x0000000004029211 */ /* 0x000fe200078e10ff */
[----:B------:R-:W-:Y:S05]  /*0260*/  @!P1 LDS R3, [R0] ;  /* 0x0000000000039984 */ /* 0x000fea0000000800 */
[----:B------:R-:W1:Y:S02]  /*0270*/  @!P1 LDS R2, [R2] ;  /* 0x0000000002029984 */ /* 0x000e640000000800 */
[----:B-1----:R-:W-:-:S05]  /*0280*/  @!P1 FADD R3, R2, R3 ;  /* 0x0000000302039221 */ /* 0x002fca0000000000 */
[----:B------:R1:W-:Y:S01]  /*0290*/  @!P1 STS [R0], R3 ;  /* 0x0000000300009388 */ /* 0x0003e20000000800 */
[----:B------:R-:W-:Y:S01]  /*02a0*/  BAR.SYNC.DEFER_BLOCKING 0x0 ;  /* 0x0000000000007b1d */ /* 0x000fe20000010000 */
[----:B------:R-:W-:Y:S01]  /*02b0*/  ISETP.GT.U32.AND P1, PT, R10, 0x3, PT ;  /* 0x000000030a00780c */ /* 0x000fe20003f24070 */
[----:B------:R-:W-:-:S12]  /*02c0*/  IMAD.MOV.U32 R10, RZ, RZ, R4 ;  /* 0x000000ffff0a7224 */ /* 0x000fd800078e0004 */
[----:B-1----:R-:W-:Y:S05]  /*02d0*/  @P1 BRA `(.L_x_7) ;  /* 0xfffffffc00d41947 */ /* 0x002fea000383ffff */
.L_x_6:
[----:B------:R-:W-:Y:S05]  /*02e0*/  @P0 EXIT ;  /* 0x000000000000094d */ /* 0x000fea0003800000 */
[----:B------:R-:W1:Y:S01]  /*02f0*/  S2UR UR5, SR_CgaCtaId ;  /* 0x00000000000579c3 */ /* 0x000e620000008800 */
[----:B------:R-:W-:-:S07]  /*0300*/  UMOV UR4, 0x400 ;  /* 0x0000040000047882 */ /* 0x000fce0000000000 */
[----:B------:R-:W2:Y:S01]  /*0310*/  LDC.64 R2, c[0x0][0x390] ;  /* 0x0000e400ff027b82 */ /* 0x000ea20000000a00 */
[----:B-1----:R-:W-:-:S09]  /*0320*/  ULEA UR4, UR5, UR4, 0x18 ;  /* 0x0000000405047291 */ /* 0x002fd2000f8ec0ff */
[----:B------:R-:W2:Y:S04]  /*0330*/  LDS R5, [UR4] ;  /* 0x00000004ff057984 */ /* 0x000ea80008000800 */
[----:B--2---:R-:W-:Y:S01]  /*0340*/  REDG.E.ADD.F32.FTZ.RN.STRONG.GPU desc[UR6][R2.64], R5 ;  /* 0x00000005020079a6 */ /* 0x004fe2000c12f306 */
[----:B------:R-:W-:Y:S05]  /*0350*/  EXIT ;  /* 0x000000000000794d */ /* 0x000fea0003800000 */
.L_x_8:
        /* <DEDUP_REMOVED lines=10> */
.L_x_57:


//--------------------- .text._Z21gradientComputekernelPKfS0_PfS1_ii --------------------------
	.section	.text._Z21gradientComputekernelPKfS0_PfS1_ii,"ax",@progbits
	.align	128
        .global         _Z21gradientComputekernelPKfS0_PfS1_ii
        .type           _Z21gradientComputekernelPKfS0_PfS1_ii,@function
        .size           _Z21gradientComputekernelPKfS0_PfS1_ii,(.L_x_58 - _Z21gradientComputekernelPKfS0_PfS1_ii)
        .other          _Z21gradientComputekernelPKfS0_PfS1_ii,@"STO_CUDA_ENTRY STV_DEFAULT"
_Z21gradientComputekernelPKfS0_PfS1_ii:
.text._Z21gradientComputekernelPKfS0_PfS1_ii:
[----:B------:R-:W-:Y:S01]  /*0000*/  LDC R1, c[0x0][0x37c] ;  /* 0x0000df00ff017b82 */ /* 0x000fe20000000800 */
[----:B------:R-:W0:Y:S07]  /*0010*/  S2R R2, SR_TID.X ;  /* 0x0000000000027919 */ /* 0x000e2e0000002100 */
[----:B------:R-:W0:Y:S01]  /*0020*/  S2UR UR4, SR_CTAID.X ;  /* 0x00000000000479c3 */ /* 0x000e220000002500 */
[----:B------:R-:W1:Y:S01]  /*0030*/  LDCU.64 UR10, c[0x0][0x358] ;  /* 0x00006b00ff0a77ac */ /* 0x000e620008000a00 */
[----:B------:R-:W-:Y:S06]  /*0040*/  BSSY.RECONVERGENT B0, `(.L_x_9) ;  /* 0x00000ba000007945 */ /* 0x000fec0003800200 */
[----:B------:R-:W0:Y:S08]  /*0050*/  LDC R3, c[0x0][0x360] ;  /* 0x0000d800ff037b82 */ /* 0x000e300000000800 */
[----:B------:R-:W2:Y:S01]  /*0060*/  LDC R0, c[0x0][0x3a4] ;  /* 0x0000e900ff007b82 */ /* 0x000ea20000000800 */
[----:B0-----:R-:W-:-:S05]  /*0070*/  IMAD R3, R3, UR4, R2 ;  /* 0x0000000403037c24 */ /* 0x001fca000f8e0202 */
[----:B--2---:R-:W-:-:S13]  /*0080*/  ISETP.GE.AND P0, PT, R3, R0, PT ;  /* 0x000000000300720c */ /* 0x004fda0003f06270 */
[----:B-1----:R-:W-:Y:S05]  /*0090*/  @P0 BRA `(.L_x_10) ;  /* 0x0000000800d00947 */ /* 0x002fea0003800000 */
[----:B------:R-:W0:Y:S01]  /*00a0*/  LDCU UR6, c[0x0][0x3a0] ;  /* 0x00007400ff0677ac */ /* 0x000e220008000800 */
[----:B------:R-:W-:Y:S01]  /*00b0*/  HFMA2 R16, -RZ, RZ, 0, 0 ;  /* 0x00000000ff107431 */ /* 0x000fe200000001ff */
[----:B0-----:R-:W-:-:S09]  /*00c0*/  UISETP.GE.AND UP0, UPT, UR6, 0x1, UPT ;  /* 0x000000010600788c */ /* 0x001fd2000bf06270 */
[----:B------:R-:W-:Y:S05]  /*00d0*/  BRA.U !UP0, `(.L_x_11) ;  /* 0x0000000908b47547 */ /* 0x000fea000b800000 */
[----:B------:R-:W-:Y:S01]  /*00e0*/  UISETP.GE.U32.AND UP1, UPT, UR6, 0x10, UPT ;  /* 0x000000100600788c */ /* 0x000fe2000bf26070 */
[----:B------:R-:W-:Y:S01]  /*00f0*/  MOV R16, RZ ;  /* 0x000000ff00107202 */ /* 0x000fe20000000f00 */
[----:B------:R-:W-:Y:S01]  /*0100*/  ULOP3.LUT UR7, UR6, 0xf, URZ, 0xc0, !UPT ;  /* 0x0000000f06077892 */ /* 0x000fe2000f8ec0ff */
[----:B------:R-:W-:-:S03]  /*0110*/  MOV R2, RZ ;  /* 0x000000ff00027202 */ /* 0x000fc60000000f00 */
[----:B------:R-:W-:-:S03]  /*0120*/  UISETP.NE.AND UP0, UPT, UR7, URZ, UPT ;  /* 0x000000ff0700728c */ /* 0x000fc6000bf05270 */
[----:B------:R-:W-:Y:S08]  /*0130*/  BRA.U !UP1, `(.L_x_12) ;  /* 0x0000000509447547 */ /* 0x000ff0000b800000 */
[----:B------:R-:W0:Y:S01]  /*0140*/  LDCU.64 UR4, c[0x0][0x388] ;  /* 0x00007100ff0477ac */ /* 0x000e220008000a00 */
[----:B------:R-:W-:Y:S02]  /*0150*/  MOV R16, RZ ;  /* 0x000000ff00107202 */ /* 0x000fe40000000f00 */
[----:B------:R-:W-:Y:S01]  /*0160*/  MOV R5, R3 ;  /* 0x0000000300057202 */ /* 0x000fe20000000f00 */
[----:B------:R-:W-:-:S04]  /*0170*/  ULOP3.LUT UR8, UR6, 0x7ffffff0, URZ, 0xc0, !UPT ;  /* 0x7ffffff006087892 */ /* 0x000fc8000f8ec0ff */
[----:B------:R-:W-:Y:S02]  /*0180*/  UIADD3 UR9, UPT, UPT, -UR8, URZ, URZ ;  /* 0x000000ff08097290 */ /* 0x000fe4000fffe1ff */
[----:B------:R-:W-:Y:S01]  /*0190*/  MOV R2, UR8 ;  /* 0x0000000800027c02 */ /* 0x000fe20008000f00 */
[----:B0-----:R-:W-:-:S04]  /*01a0*/  UIADD3 UR4, UP1, UPT, UR4, 0x20, URZ ;  /* 0x0000002004047890 */ /* 0x001fc8000ff3e0ff */
[----:B------:R-:W-:Y:S02]  /*01b0*/  UIADD3.X UR5, UPT, UPT, URZ, UR5, URZ, UP1, !UPT ;  /* 0x00000005ff057290 */ /* 0x000fe40008ffe4ff */
[----:B------:R-:W-:-:S04]  /*01c0*/  MOV R10, UR4 ;  /* 0x00000004000a7c02 */ /* 0x000fc80008000f00 */
[----:B------:R-:W-:-:S07]  /*01d0*/  MOV R11, UR5 ;  /* 0x00000005000b7c02 */ /* 0x000fce0008000f00 */
.L_x_13:
[----:B------:R-:W0:Y:S01]  /*01e0*/  LDC.64 R8, c[0x0][0x380] ;  /* 0x0000e000ff087b82 */ /* 0x000e220000000a00 */
[----:B------:R-:W2:Y:S04]  /*01f0*/  LDG.E R17, desc[UR10][R10.64+-0x20] ;  /* 0xffffe00a0a117981 */ /* 0x000ea8000c1e1900 */
[----:B------:R-:W3:Y:S04]  /*0200*/  LDG.E R19, desc[UR10][R10.64+-0x1c] ;  /* 0xffffe40a0a137981 */ /* 0x000ee8000c1e1900 */
[----:B------:R-:W4:Y:S04]  /*0210*/  LDG.E R27, desc[UR10][R10.64+-0x18] ;  /* 0xffffe80a0a1b7981 */ /* 0x000f28000c1e1900 */
[----:B------:R-:W5:Y:S04]  /*0220*/  LDG.E R7, desc[UR10][R10.64+-0x14] ;  /* 0xffffec0a0a077981 */ /* 0x000f68000c1e1900 */
[----:B------:R-:W5:Y:S01]  /*0230*/  LDG.E R20, desc[UR10][R10.64+-0x8] ;  /* 0xfffff80a0a147981 */ /* 0x000f62000c1e1900 */
[----:B0-----:R-:W-:-:S05]  /*0240*/  IMAD.WIDE R8, R5, 0x4, R8 ;  /* 0x0000000405087825 */ /* 0x001fca00078e0208 */
[----:B------:R-:W2:Y:S01]  /*0250*/  LDG.E R26, desc[UR10][R8.64] ;  /* 0x0000000a081a7981 */ /* 0x000ea2000c1e1900 */
[----:B------:R-:W-:-:S05]  /*0260*/  IMAD.WIDE R12, R0, 0x4, R8 ;  /* 0x00000004000c7825 */ /* 0x000fca00078e0208 */
[----:B------:R-:W3:Y:S01]  /*0270*/  LDG.E R18, desc[UR10][R12.64] ;  /* 0x0000000a0c127981 */ /* 0x000ee2000c1e1900 */
[----:B------:R-:W-:-:S03]  /*0280*/  IMAD.WIDE R22, R0, 0x4, R12 ;  /* 0x0000000400167825 */ /* 0x000fc600078e020c */
[----:B------:R-:W5:Y:S01]  /*0290*/  LDG.E R9, desc[UR10][R10.64+-0x10] ;  /* 0xfffff00a0a097981 */ /* 0x000f62000c1e1900 */
[----:B------:R-:W-:-:S03]  /*02a0*/  IMAD.WIDE R14, R0, 0x4, R22 ;  /* 0x00000004000e7825 */ /* 0x000fc600078e0216 */
[----:B------:R-:W4:Y:S04]  /*02b0*/  LDG.E R24, desc[UR10][R22.64] ;  /* 0x0000000a16187981 */ /* 0x000f28000c1e1900 */
[----:B------:R-:W5:Y:S01]  /*02c0*/  LDG.E R4, desc[UR10][R14.64] ;  /* 0x0000000a0e047981 */ /* 0x000f62000c1e1900 */
[----:B------:R-:W-:-:S03]  /*02d0*/  IMAD.WIDE R28, R0, 0x4, R14 ;  /* 0x00000004001c7825 */ /* 0x000fc600078e020e */
[----:B------:R-:W5:Y:S04]  /*02e0*/  LDG.E R8, desc[UR10][R10.64+-0xc] ;  /* 0xfffff40a0a087981 */ /* 0x000f68000c1e1900 */
[----:B------:R0:W5:Y:S02]  /*02f0*/  LDG.E R6, desc[UR10][R28.64] ;  /* 0x0000000a1c067981 */ /* 0x000164000c1e1900 */
[----:B0-----:R-:W-:-:S05]  /*0300*/  IMAD.WIDE R28, R0, 0x4, R28 ;  /* 0x00000004001c7825 */ /* 0x001fca00078e021c */
[----:B------:R-:W5:Y:S01]  /*0310*/  LDG.E R21, desc[UR10][R28.64] ;  /* 0x0000000a1c157981 */ /* 0x000f62000c1e1900 */
[----:B------:R-:W-:-:S05]  /*0320*/  IMAD.WIDE R22, R0, 0x4, R28 ;  /* 0x0000000400167825 */ /* 0x000fca00078e021c */
[----:B------:R0:W5:Y:S01]  /*0330*/  LDG.E R25, desc[UR10][R22.64] ;  /* 0x0000000a16197981 */ /* 0x000162000c1e1900 */
[----:B------:R-:W-:-:S03]  /*0340*/  IMAD.WIDE R12, R0, 0x4, R22 ;  /* 0x00000004000c7825 */ /* 0x000fc600078e0216 */
[----:B------:R-:W5:Y:S01]  /*0350*/  LDG.E R29, desc[UR10][R10.64+-0x4] ;  /* 0xfffffc0a0a1d7981 */ /* 0x000f62000c1e1900 */
[----:B------:R-:W-:-:S03]  /*0360*/  IMAD.WIDE R14, R0, 0x4, R12 ;  /* 0x00000004000e7825 */ /* 0x000fc600078e020c */
[----:B------:R-:W5:Y:S04]  /*0370*/  LDG.E R12, desc[UR10][R12.64] ;  /* 0x0000000a0c0c7981 */ /* 0x000f68000c1e1900 */
[----:B------:R-:W5:Y:S01]  /*0380*/  LDG.E R13, desc[UR10][R10.64+0x8] ;  /* 0x0000080a0a0d7981 */ /* 0x000f62000c1e1900 */
[----:B--2---:R-:W-:Y:S01]  /*0390*/  FFMA R26, R26, R17, R16 ;  /* 0x000000111a1a7223 */ /* 0x004fe20000000010 */
[----:B------:R-:W-:Y:S02]  /*03a0*/  IMAD.WIDE R16, R0, 0x4, R14 ;  /* 0x0000000400107825 */ /* 0x000fe400078e020e */
[----:B------:R-:W2:Y:S02]  /*03b0*/  LDG.E R14, desc[UR10][R14.64] ;  /* 0x0000000a0e0e7981 */ /* 0x000ea4000c1e1900 */
[----:B---3--:R-:W-:Y:S01]  /*03c0*/  FFMA R26, R18, R19, R26 ;  /* 0x00000013121a7223 */ /* 0x008fe2000000001a */
[----:B------:R-:W-:-:S02]  /*03d0*/  IMAD.WIDE R18, R0, 0x4, R16 ;  /* 0x0000000400127825 */ /* 0x000fc400078e0210 */
[----:B------:R-:W3:Y:S02]  /*03e0*/  LDG.E R16, desc[UR10][R16.64] ;  /* 0x0000000a10107981 */ /* 0x000ee4000c1e1900 */
[----:B0-----:R-:W-:-:S04]  /*03f0*/  IMAD.WIDE R22, R0, 0x4, R18 ;  /* 0x0000000400167825 */ /* 0x001fc800078e0212 */
[----:B----4-:R-:W-:Y:S01]  /*0400*/  FFMA R27, R24, R27, R26 ;  /* 0x0000001b181b7223 */ /* 0x010fe2000000001a */
[----:B------:R-:W4:Y:S04]  /*0410*/  LDG.E R18, desc[UR10][R18.64] ;  /* 0x0000000a12127981 */ /* 0x000f28000c1e1900 */
[----:B------:R-:W2:Y:S01]  /*0420*/  LDG.E R24, desc[UR10][R10.64] ;  /* 0x0000000a0a187981 */ /* 0x000ea2000c1e1900 */
[----:B-----5:R-:W-:Y:S01]  /*0430*/  FFMA R7, R4, R7, R27 ;  /* 0x0000000704077223 */ /* 0x020fe2000000001b */
[----:B------:R-:W-:Y:S02]  /*0440*/  IMAD.WIDE R26, R0, 0x4, R22 ;  /* 0x00000004001a7825 */ /* 0x000fe400078e0216 */
[----:B------:R-:W3:Y:S02]  /*0450*/  LDG.E R4, desc[UR10][R10.64+0x4] ;  /* 0x0000040a0a047981 */ /* 0x000ee4000c1e1900 */
[----:B------:R-:W-:Y:S01]  /*0460*/  FFMA R28, R6, R9, R7 ;  /* 0x00000009061c7223 */ /* 0x000fe20000000007 */
[C---:B------:R-:W-:Y:S01]  /*0470*/  IMAD.WIDE R6, R0.reuse, 0x4, R26 ;  /* 0x0000000400067825 */ /* 0x040fe200078e021a */
[----:B------:R-:W5:Y:S04]  /*0480*/  LDG.E R22, desc[UR10][R22.64] ;  /* 0x0000000a16167981 */ /* 0x000f68000c1e1900 */
[----:B------:R-:W5:Y:S04]  /*0490*/  LDG.E R15, desc[UR10][R10.64+0xc] ;  /* 0x00000c0a0a0f7981 */ /* 0x000f68000c1e1900 */
[----:B------:R-:W5:Y:S04]  /*04a0*/  LDG.E R26, desc[UR10][R26.64] ;  /* 0x0000000a1a1a7981 */ /* 0x000f68000c1e1900 */
[----:B------:R-:W5:Y:S01]  /*04b0*/  LDG.E R17, desc[UR10][R10.64+0x10] ;  /* 0x0000100a0a117981 */ /* 0x000f62000c1e1900 */
[----:B------:R-:W-:Y:S01]  /*04c0*/  FFMA R28, R21, R8, R28 ;  /* 0x00000008151c7223 */ /* 0x000fe2000000001c */
[----:B------:R-:W-:-:S02]  /*04d0*/  IMAD.WIDE R8, R0, 0x4, R6 ;  /* 0x0000000400087825 */ /* 0x000fc400078e0206 */
[----:B------:R0:W5:Y:S04]  /*04e0*/  LDG.E R6, desc[UR10][R6.64] ;  /* 0x0000000a06067981 */ /* 0x000168000c1e1900 */
[----:B------:R-:W5:Y:S04]  /*04f0*/  LDG.E R23, desc[UR10][R10.64+0x14] ;  /* 0x0000140a0a177981 */ /* 0x000f68000c1e1900 */
[----:B------:R-:W5:Y:S01]  /*0500*/  LDG.E R19, desc[UR10][R8.64] ;  /* 0x0000000a08137981 */ /* 0x000f62000c1e1900 */
[----:B0-----:R-:W-:Y:S01]  /*0510*/  FFMA R7, R25, R20, R28 ;  /* 0x0000001419077223 */ /* 0x001fe2000000001c */
[----:B------:R-:W-:-:S02]  /*0520*/  IMAD.WIDE R20, R0, 0x4, R8 ;  /* 0x0000000400147825 */ /* 0x000fc400078e0208 */
[----:B------:R-:W5:Y:S04]  /*0530*/  LDG.E R28, desc[UR10][R10.64+0x18] ;  /* 0x0000180a0a1c7981 */ /* 0x000f68000c1e1900 */
[----:B------:R0:W5:Y:S04]  /*0540*/  LDG.E R25, desc[UR10][R10.64+0x1c] ;  /* 0x00001c0a0a197981 */ /* 0x000168000c1e1900 */
[----:B------:R-:W5:Y:S01]  /*0550*/  LDG.E R20, desc[UR10][R20.64] ;  /* 0x0000000a14147981 */ /* 0x000f62000c1e1900 */
[----:B------:R-:W-:Y:S01]  /*0560*/  FFMA R29, R12, R29, R7 ;  /* 0x0000001d0c1d7223 */ /* 0x000fe20000000007 */
[----:B------:R-:W-:-:S04]  /*0570*/  UIADD3 UR9, UPT, UPT, UR9, 0x10, URZ ;  /* 0x0000001009097890 */ /* 0x000fc8000fffe0ff */
[----:B------:R-:W-:Y:S01]  /*0580*/  UISETP.NE.AND UP1, UPT, UR9, URZ, UPT ;  /* 0x000000ff0900728c */ /* 0x000fe2000bf25270 */
[----:B0-----:R-:W-:Y:S02]  /*0590*/  IADD3 R10, P0, PT, R10, 0x40, RZ ;  /* 0x000000400a0a7810 */ /* 0x001fe40007f1e0ff */
[----:B------:R-:W-:Y:S02]  /*05a0*/  LEA R5, R0, R5, 0x4 ;  /* 0x0000000500057211 */ /* 0x000fe400078e20ff */
[----:B------:R-:W-:Y:S01]  /*05b0*/  IADD3.X R11, PT, PT, RZ, R11, RZ, P0, !PT ;  /* 0x0000000bff0b7210 */ /* 0x000fe200007fe4ff */
[----:B--2---:R-:W-:-:S04]  /*05c0*/  FFMA R29, R14, R24, R29 ;  /* 0x000000180e1d7223 */ /* 0x004fc8000000001d */
[----:B---3--:R-:W-:-:S04]  /*05d0*/  FFMA R29, R16, R4, R29 ;  /* 0x00000004101d7223 */ /* 0x008fc8000000001d */
[----:B----4-:R-:W-:-:S04]  /*05e0*/  FFMA R13, R18, R13, R29 ;  /* 0x0000000d120d7223 */ /* 0x010fc8000000001d */
[----:B-----5:R-:W-:-:S04]  /*05f0*/  FFMA R13, R22, R15, R13 ;  /* 0x0000000f160d7223 */ /* 0x020fc8000000000d */
[----:B------:R-:W-:-:S04]  /*0600*/  FFMA R13, R26, R17, R13 ;  /* 0x000000111a0d7223 */ /* 0x000fc8000000000d */
[----:B------:R-:W-:-:S04]  /*0610*/  FFMA R6, R6, R23, R13 ;  /* 0x0000001706067223 */ /* 0x000fc8000000000d */
[----:B------:R-:W-:-:S04]  /*0620*/  FFMA R19, R19, R28, R6 ;  /* 0x0000001c13137223 */ /* 0x000fc80000000006 */
[----:B------:R-:W-:Y:S01]  /*0630*/  FFMA R16, R20, R25, R19 ;  /* 0x0000001914107223 */ /* 0x000fe20000000013 */
[----:B------:R-:W-:Y:S06]  /*0640*/  BRA.U UP1, `(.L_x_13) ;  /* 0xfffffff901e47547 */ /* 0x000fec000b83ffff */
.L_x_12:
[----:B------:R-:W-:Y:S05]  /*0650*/  BRA.U !UP0, `(.L_x_11) ;  /* 0x0000000508547547 */ /* 0x000fea000b800000 */
[----:B------:R-:W-:Y:S02]  /*0660*/  UISETP.GE.U32.AND UP0, UPT, UR7, 0x8, UPT ;  /* 0x000000080700788c */ /* 0x000fe4000bf06070 */
[----:B------:R-:W-:-:S04]  /*0670*/  ULOP3.LUT UR5, UR6, 0x7, URZ, 0xc0, !UPT ;  /* 0x0000000706057892 */ /* 0x000fc8000f8ec0ff */
[----:B------:R-:W-:-:S03]  /*0680*/  UISETP.NE.AND UP1, UPT, UR5, URZ, UPT ;  /* 0x000000ff0500728c */ /* 0x000fc6000bf25270 */
[----:B------:R-:W-:Y:S08]  /*0690*/  BRA.U !UP0, `(.L_x_14) ;  /* 0x0000000108947547 */ /* 0x000ff0000b800000 */
[----:B------:R-:W0:Y:S01]  /*06a0*/  LDC.64 R12, c[0x0][0x380] ;  /* 0x0000e000ff0c7b82 */ /* 0x000e220000000a00 */
[----:B------:R-:W-:-:S07]  /*06b0*/  IMAD R7, R2, R0, R3 ;  /* 0x0000000002077224 */ /* 0x000fce00078e0203 */
[----:B------:R-:W1:Y:S01]  /*06c0*/  LDC.64 R4, c[0x0][0x388] ;  /* 0x0000e200ff047b82 */ /* 0x000e620000000a00 */
[----:B0-----:R-:W-:-:S05]  /*06d0*/  IMAD.WIDE R12, R7, 0x4, R12 ;  /* 0x00000004070c7825 */ /* 0x001fca00078e020c */
[----:B------:R0:W2:Y:S01]  /*06e0*/  LDG.E R21, desc[UR10][R12.64] ;  /* 0x0000000a0c157981 */ /* 0x0000a2000c1e1900 */
[----:B------:R-:W-:-:S04]  /*06f0*/  IMAD.WIDE R14, R0, 0x4, R12 ;  /* 0x00000004000e7825 */ /* 0x000fc800078e020c */
[----:B-1----:R-:W-:Y:S01]  /*0700*/  IMAD.WIDE.U32 R4, R2, 0x4, R4 ;  /* 0x0000000402047825 */ /* 0x002fe200078e0004 */
[----:B------:R1:W3:Y:S03]  /*0710*/  LDG.E R18, desc[UR10][R14.64] ;  /* 0x0000000a0e127981 */ /* 0x0002e6000c1e1900 */
[C---:B------:R-:W-:Y:S01]  /*0720*/  IMAD.WIDE R24, R0.reuse, 0x4, R14 ;  /* 0x0000000400187825 */ /* 0x040fe200078e020e */
[----:B------:R-:W2:Y:S04]  /*0730*/  LDG.E R17, desc[UR10][R4.64] ;  /* 0x0000000a04117981 */ /* 0x000ea8000c1e1900 */
[----:B------:R-:W3:Y:S01]  /*0740*/  LDG.E R19, desc[UR10][R4.64+0x4] ;  /* 0x0000040a04137981 */ /* 0x000ee2000c1e1900 */
[----:B------:R-:W-:-:S03]  /*0750*/  IMAD.WIDE R8, R0, 0x4, R24 ;  /* 0x0000000400087825 */ /* 0x000fc600078e0218 */
[----:B------:R-:W4:Y:S01]  /*0760*/  LDG.E R20, desc[UR10][R24.64] ;  /* 0x0000000a18147981 */ /* 0x000f22000c1e1900 */
[----:B------:R-:W-:-:S03]  /*0770*/  IMAD.WIDE R10, R0, 0x4, R8 ;  /* 0x00000004000a7825 */ /* 0x000fc600078e0208 */
[----:B------:R-:W4:Y:S04]  /*0780*/  LDG.E R23, desc[UR10][R4.64+0x8] ;  /* 0x0000080a04177981 */ /* 0x000f28000c1e1900 */
[----:B------:R-:W5:Y:S01]  /*0790*/  LDG.E R8, desc[UR10][R8.64] ;  /* 0x0000000a08087981 */ /* 0x000f62000c1e1900 */
[----:B------:R-:W-:-:S03]  /*07a0*/  IMAD.WIDE R6, R0, 0x4, R10 ;  /* 0x0000000400067825 */ /* 0x000fc600078e020a */
[----:B------:R-:W5:Y:S01]  /*07b0*/  LDG.E R27, desc[UR10][R4.64+0xc] ;  /* 0x00000c0a041b7981 */ /* 0x000f62000c1e1900 */
[----:B0-----:R-:W-:-:S03]  /*07c0*/  IMAD.WIDE R12, R0, 0x4, R6 ;  /* 0x00000004000c7825 */ /* 0x001fc600078e0206 */
[----:B------:R-:W5:Y:S04]  /*07d0*/  LDG.E R10, desc[UR10][R10.64] ;  /* 0x0000000a0a0a7981 */ /* 0x000f68000c1e1900 */
[----:B------:R-:W5:Y:S01]  /*07e0*/  LDG.E R29, desc[UR10][R4.64+0x10] ;  /* 0x0000100a041d7981 */ /* 0x000f62000c1e1900 */
[----:B-1----:R-:W-:-:S03]  /*07f0*/  IMAD.WIDE R14, R0, 0x4, R12 ;  /* 0x00000004000e7825 */ /* 0x002fc600078e020c */
[----:B------:R-:W5:Y:S04]  /*0800*/  LDG.E R6, desc[UR10][R6.64] ;  /* 0x0000000a06067981 */ /* 0x000f68000c1e1900 */
[----:B------:R-:W5:Y:S04]  /*0810*/  LDG.E R22, desc[UR10][R4.64+0x14] ;  /* 0x0000140a04167981 */ /* 0x000f68000c1e1900 */
[----:B------:R-:W5:Y:S04]  /*0820*/  LDG.E R12, desc[UR10][R12.64] ;  /* 0x0000000a0c0c7981 */ /* 0x000f68000c1e1900 */
[----:B------:R-:W5:Y:S04]  /*0830*/  LDG.E R25, desc[UR10][R4.64+0x18] ;  /* 0x0000180a04197981 */ /* 0x000f68000c1e1900 */
[----:B------:R-:W5:Y:S04]  /*0840*/  LDG.E R14, desc[UR10][R14.64] ;  /* 0x0000000a0e0e7981 */ /* 0x000f68000c1e1900 */
[----:B------:R-:W5:Y:S01]  /*0850*/  LDG.E R9, desc[UR10][R4.64+0x1c] ;  /* 0x00001c0a04097981 */ /* 0x000f62000c1e1900 */
[----:B------:R-:W-:Y:S01]  /*0860*/  IADD3 R2, PT, PT, R2, 0x8, RZ ;  /* 0x0000000802027810 */ /* 0x000fe20007ffe0ff */
[----:B--2---:R-:W-:-:S04]  /*0870*/  FFMA R17, R21, R17, R16 ;  /* 0x0000001115117223 */ /* 0x004fc80000000010 */
[----:B---3--:R-:W-:-:S04]  /*0880*/  FFMA R17, R18, R19, R17 ;  /* 0x0000001312117223 */ /* 0x008fc80000000011 */
[----:B----4-:R-:W-:-:S04]  /*0890*/  FFMA R17, R20, R23, R17 ;  /* 0x0000001714117223 */ /* 0x010fc80000000011 */
[----:B-----5:R-:W-:-:S04]  /*08a0*/  FFMA R17, R8, R27, R17 ;  /* 0x0000001b08117223 */ /* 0x020fc80000000011 */
[----:B------:R-:W-:-:S04]  /*08b0*/  FFMA R17, R10, R29, R17 ;  /* 0x0000001d0a117223 */ /* 0x000fc80000000011 */
[----:B------:R-:W-:-:S04]  /*08c0*/  FFMA R17, R6, R22, R17 ;  /* 0x0000001606117223 */ /* 0x000fc80000000011 */
[----:B------:R-:W-:-:S04]  /*08d0*/  FFMA R17, R12, R25, R17 ;  /* 0x000000190c117223 */ /* 0x000fc80000000011 */
[----:B------:R-:W-:-:S07]  /*08e0*/  FFMA R16, R14, R9, R17 ;  /* 0x000000090e107223 */ /* 0x000fce0000000011 */
.L_x_14:
        /* <DEDUP_REMOVED lines=8> */
[----:B0-----:R-:W-:-:S04]  /*0970*/  IMAD.WIDE R6, R7, 0x4, R4 ;  /* 0x0000000407067825 */ /* 0x001fc800078e0204 */
[----:B-1----:R-:W-:-:S04]  /*0980*/  IMAD.WIDE.U32 R4, R2, 0x4, R8 ;  /* 0x0000000402047825 */ /* 0x002fc800078e0008 */
[C---:B------:R-:W-:Y:S01]  /*0990*/  IMAD.WIDE R8, R0.reuse, 0x4, R6 ;  /* 0x0000000400087825 */ /* 0x040fe200078e0206 */
[----:B------:R-:W2:Y:S04]  /*09a0*/  LDG.E R14, desc[UR10][R4.64] ;  /* 0x0000000a040e7981 */ /* 0x000ea8000c1e1900 */
[----:B------:R-:W2:Y:S01]  /*09b0*/  LDG.E R7, desc[UR10][R6.64] ;  /* 0x0000000a06077981 */ /* 0x000ea2000c1e1900 */
[----:B------:R-:W-:-:S03]  /*09c0*/  IMAD.WIDE R10, R0, 0x4, R8 ;  /* 0x00000004000a7825 */ /* 0x000fc600078e0208 */
[----:B------:R-:W3:Y:S04]  /*09d0*/  LDG.E R9, desc[UR10][R8.64] ;  /* 0x0000000a08097981 */ /* 0x000ee8000c1e1900 */
[----:B------:R-:W3:Y:S01]  /*09e0*/  LDG.E R15, desc[UR10][R4.64+0x4] ;  /* 0x0000040a040f7981 */ /* 0x000ee2000c1e1900 */
[----:B------:R-:W-:-:S03]  /*09f0*/  IMAD.WIDE R12, R0, 0x4, R10 ;  /* 0x00000004000c7825 */ /* 0x000fc600078e020a */
[----:B------:R-:W4:Y:S04]  /*0a00*/  LDG.E R11, desc[UR10][R10.64] ;  /* 0x0000000a0a0b7981 */ /* 0x000f28000c1e1900 */
[----:B------:R-:W4:Y:S04]  /*0a10*/  LDG.E R17, desc[UR10][R4.64+0x8] ;  /* 0x0000080a04117981 */ /* 0x000f28000c1e1900 */
[----:B------:R-:W5:Y:S04]  /*0a20*/  LDG.E R13, desc[UR10][R12.64] ;  /* 0x0000000a0c0d7981 */ /* 0x000f68000c1e1900 */
[----:B------:R-:W5:Y:S01]  /*0a30*/  LDG.E R18, desc[UR10][R4.64+0xc] ;  /* 0x00000c0a04127981 */ /* 0x000f62000c1e1900 */
[----:B------:R-:W-:Y:S01]  /*0a40*/  IADD3 R2, PT, PT, R2, 0x4, RZ ;  /* 0x0000000402027810 */ /* 0x000fe20007ffe0ff */
[----:B--2---:R-:W-:-:S04]  /*0a50*/  FFMA R14, R7, R14, R16 ;  /* 0x0000000e070e7223 */ /* 0x004fc80000000010 */
[----:B---3--:R-:W-:-:S04]  /*0a60*/  FFMA R14, R9, R15, R14 ;  /* 0x0000000f090e7223 */ /* 0x008fc8000000000e */
[----:B----4-:R-:W-:-:S04]  /*0a70*/  FFMA R14, R11, R17, R14 ;  /* 0x000000110b0e7223 */ /* 0x010fc8000000000e */
[----:B-----5:R-:W-:-:S07]  /*0a80*/  FFMA R16, R13, R18, R14 ;  /* 0x000000120d107223 */ /* 0x020fce000000000e */
.L_x_15:
[----:B------:R-:W-:Y:S05]  /*0a90*/  BRA.U !UP1, `(.L_x_11) ;  /* 0x0000000109447547 */ /* 0x000fea000b800000 */
[----:B------:R-:W0:Y:S01]  /*0aa0*/  LDC.64 R4, c[0x0][0x388] ;  /* 0x0000e200ff047b82 */ /* 0x000e220000000a00 */
[----:B------:R-:W-:Y:S01]  /*0ab0*/  IMAD R11, R2, R0, R3 ;  /* 0x00000000020b7224 */ /* 0x000fe200078e0203 */
[----:B------:R-:W-:-:S06]  /*0ac0*/  UIADD3 UR4, UPT, UPT, -UR4, URZ, URZ ;  /* 0x000000ff04047290 */ /* 0x000fcc000fffe1ff */
[----:B------:R-:W1:Y:S01]  /*0ad0*/  LDC.64 R8, c[0x0][0x380] ;  /* 0x0000e000ff087b82 */ /* 0x000e620000000a00 */
[----:B0-----:R-:W-:-:S03]  /*0ae0*/  IMAD.WIDE.U32 R4, R2, 0x4, R4 ;  /* 0x0000000402047825 */ /* 0x001fc600078e0004 */
[----:B------:R-:W-:Y:S02]  /*0af0*/  MOV R6, R4 ;  /* 0x0000000400067202 */ /* 0x000fe40000000f00 */
[----:B------:R-:W-:-:S07]  /*0b00*/  MOV R7, R5 ;  /* 0x0000000500077202 */ /* 0x000fce0000000f00 */
.L_x_16:
[----:B-1----:R-:W-:Y:S01]  /*0b10*/  IMAD.WIDE R4, R11, 0x4, R8 ;  /* 0x000000040b047825 */ /* 0x002fe200078e0208 */
[----:B------:R0:W2:Y:S05]  /*0b20*/  LDG.E R2, desc[UR10][R6.64] ;  /* 0x0000000a06027981 */ /* 0x0000aa000c1e1900 */
[----:B------:R-:W2:Y:S01]  /*0b30*/  LDG.E R5, desc[UR10][R4.64] ;  /* 0x0000000a04057981 */ /* 0x000ea2000c1e1900 */
[----:B------:R-:W-:-:S04]  /*0b40*/  UIADD3 UR4, UPT, UPT, UR4, 0x1, URZ ;  /* 0x0000000104047890 */ /* 0x000fc8000fffe0ff */
[----:B------:R-:W-:Y:S01]  /*0b50*/  UISETP.NE.AND UP0, UPT, UR4, URZ, UPT ;  /* 0x000000ff0400728c */ /* 0x000fe2000bf05270 */
[----:B0-----:R-:W-:Y:S02]  /*0b60*/  IADD3 R6, P0, PT, R6, 0x4, RZ ;  /* 0x0000000406067810 */ /* 0x001fe40007f1e0ff */
[----:B------:R-:W-:Y:S02]  /*0b70*/  IADD3 R11, PT, PT, R11, R0, RZ ;  /* 0x000000000b0b7210 */ /* 0x000fe40007ffe0ff */
[----:B------:R-:W-:Y:S01]  /*0b80*/  IADD3.X R7, PT, PT, RZ, R7, RZ, P0, !PT ;  /* 0x00000007ff077210 */ /* 0x000fe200007fe4ff */
[----:B--2---:R-:W-:-:S03]  /*0b90*/  FFMA R16, R5, R2, R16 ;  /* 0x0000000205107223 */ /* 0x004fc60000000010 */
[----:B------:R-:W-:Y:S05]  /*0ba0*/  BRA.U UP0, `(.L_x_16) ;  /* 0xfffffffd00d87547 */ /* 0x000fea000b83ffff */
.L_x_11:
[----:B------:R-:W0:Y:S02]  /*0bb0*/  LDC.64 R4, c[0x0][0x390] ;  /* 0x0000e400ff047b82 */ /* 0x000e240000000a00 */
[----:B0-----:R-:W-:-:S05]  /*0bc0*/  IMAD.WIDE R4, R3, 0x4, R4 ;  /* 0x0000000403047825 */ /* 0x001fca00078e0204 */
[----:B------:R0:W-:Y:S02]  /*0bd0*/  STG.E desc[UR10][R4.64], R16 ;  /* 0x0000001004007986 */ /* 0x0001e4000c10190a */
.L_x_10:
[----:B------:R-:W-:Y:S05]  /*0be0*/  BSYNC.RECONVERGENT B0 ;  /* 0x0000000000007941 */ /* 0x000fea0003800200 */
.L_x_9:
[----:B------:R-:W-:-:S13]  /*0bf0*/  ISETP.NE.AND P0, PT, R3, RZ, PT ;  /* 0x000000ff0300720c */ /* 0x000fda0003f05270 */
[----:B------:R-:W-:Y:S05]  /*0c00*/  @P0 EXIT ;  /* 0x000000000000094d */ /* 0x000fea0003800000 */
[----:B------:R-:W1:Y:S01]  /*0c10*/  LDCU UR4, c[0x0][0x3a0] ;  /* 0x00007400ff0477ac */ /* 0x000e620008000800 */
[----:B------:R-:W-:Y:S01]  /*0c20*/  HFMA2 R0, -RZ, RZ, 0, 0 ;  /* 0x00000000ff007431 */ /* 0x000fe200000001ff */
[----:B-1----:R-:W-:-:S09]  /*0c30*/  UISETP.GE.AND UP0, UPT, UR4, 0x1, UPT ;  /* 0x000000010400788c */ /* 0x002fd2000bf06270 */
[----:B------:R-:W-:Y:S05]  /*0c40*/  BRA.U !UP0, `(.L_x_17) ;  /* 0x0000000508a47547 */ /* 0x000fea000b800000 */
[----:B------:R-:W-:Y:S01]  /*0c50*/  UISETP.GE.U32.AND UP1, UPT, UR4, 0x10, UPT ;  /* 0x000000100400788c */ /* 0x000fe2000bf26070 */
[----:B------:R-:W-:Y:S01]  /*0c60*/  MOV R0, RZ ;  /* 0x000000ff00007202 */ /* 0x000fe20000000f00 */
[----:B------:R-:W-:Y:S01]  /*0c70*/  ULOP3.LUT UR8, UR4, 0xf, URZ, 0xc0, !UPT ;  /* 0x0000000f04087892 */ /* 0x000fe2000f8ec0ff */
[----:B0-----:R-:W-:-:S03]  /*0c80*/  MOV R4, RZ ;  /* 0x000000ff00047202 */ /* 0x001fc60000000f00 */
[----:B------:R-:W-:-:S03]  /*0c90*/  UISETP.NE.AND UP0, UPT, UR8, URZ, UPT ;  /* 0x000000ff0800728c */ /* 0x000fc6000bf05270 */
[----:B------:R-:W-:Y:S08]  /*0ca0*/  BRA.U !UP1, `(.L_x_18) ;  /* 0x0000000109b87547 */ /* 0x000ff0000b800000 */
[----:B------:R-:W0:Y:S01]  /*0cb0*/  LDCU.64 UR6, c[0x0][0x388] ;  /* 0x00007100ff0677ac */ /* 0x000e220008000a00 */
[----:B------:R-:W-:Y:S01]  /*0cc0*/  MOV R0, RZ ;  /* 0x000000ff00007202 */ /* 0x000fe20000000f00 */
[----:B------:R-:W-:-:S04]  /*0cd0*/  ULOP3.LUT UR9, UR4, 0x7ffffff0, URZ, 0xc0, !UPT ;  /* 0x7ffffff004097892 */ /* 0x000fc8000f8ec0ff */
[----:B------:R-:W-:Y:S02]  /*0ce0*/  UIADD3 UR5, UPT, UPT, -UR9, URZ, URZ ;  /* 0x000000ff09057290 */ /* 0x000fe4000fffe1ff */
[----:B------:R-:W-:Y:S01]  /*0cf0*/  MOV R4, UR9 ;  /* 0x0000000900047c02 */ /* 0x000fe20008000f00 */
[----:B0-----:R-:W-:-:S04]  /*0d00*/  UIADD3 UR6, UP1, UPT, UR6, 0x20, URZ ;  /* 0x0000002006067890 */ /* 0x001fc8000ff3e0ff */
[----:B------:R-:W-:Y:S02]  /*0d10*/  UIADD3.X UR7, UPT, UPT, URZ, UR7, URZ, UP1, !UPT ;  /* 0x00000007ff077290 */ /* 0x000fe40008ffe4ff */
[----:B------:R-:W-:-:S04]  /*0d20*/  MOV R2, UR6 ;  /* 0x0000000600027c02 */ /* 0x000fc80008000f00 */
[----:B------:R-:W-:-:S07]  /*0d30*/  MOV R3, UR7 ;  /* 0x0000000700037c02 */ /* 0x000fce0008000f00 */
.L_x_19:
[----:B------:R-:W2:Y:S04]  /*0d40*/  LDG.E R11, desc[UR10][R2.64+-0x20] ;  /* 0xffffe00a020b7981 */ /* 0x000ea8000c1e1900 */
[----:B------:R-:W3:Y:S04]  /*0d50*/  LDG.E R12, desc[UR10][R2.64+-0x1c] ;  /* 0xffffe40a020c7981 */ /* 0x000ee8000c1e1900 */
[----:B------:R-:W4:Y:S04]  /*0d60*/  LDG.E R14, desc[UR10][R2.64+-0x18] ;  /* 0xffffe80a020e7981 */ /* 0x000f28000c1e1900 */
[----:B------:R-:W5:Y:S04]  /*0d70*/  LDG.E R16, desc[UR10][R2.64+-0x14] ;  /* 0xffffec0a02107981 */ /* 0x000f68000c1e1900 */
        /* <DEDUP_REMOVED lines=11> */
[----:B------:R0:W5:Y:S01]  /*0e30*/  LDG.E R5, desc[UR10][R2.64+0x1c] ;  /* 0x00001c0a02057981 */ /* 0x000162000c1e1900 */
[----:B------:R-:W-:-:S04]  /*0e40*/  UIADD3 UR5, UPT, UPT, UR5, 0x10, URZ ;  /* 0x0000001005057890 */ /* 0x000fc8000fffe0ff */
[----:B------:R-:W-:Y:S01]  /*0e50*/  UISETP.NE.AND UP1, UPT, UR5, URZ, UPT ;  /* 0x000000ff0500728c */ /* 0x000fe2000bf25270 */
[----:B0-----:R-:W-:-:S04]  /*0e60*/  IADD3 R2, P0, PT, R2, 0x40, RZ ;  /* 0x0000004002027810 */ /* 0x001fc80007f1e0ff */
[----:B------:R-:W-:Y:S01]  /*0e70*/  IADD3.X R3, PT, PT, RZ, R3, RZ, P0, !PT ;  /* 0x00000003ff037210 */ /* 0x000fe200007fe4ff */
[----:B--2---:R-:W-:-:S04]  /*0e80*/  FADD R11, R11, R0 ;  /* 0x000000000b0b7221 */ /* 0x004fc80000000000 */
[----:B---3--:R-:W-:-:S04]  /*0e90*/  FADD R11, R11, R12 ;  /* 0x0000000c0b0b7221 */ /* 0x008fc80000000000 */
[----:B----4-:R-:W-:-:S04]  /*0ea0*/  FADD R11, R11, R14 ;  /* 0x0000000e0b0b7221 */ /* 0x010fc80000000000 */
[----:B-----5:R-:W-:-:S04]  /*0eb0*/  FADD R11, R11, R16 ;  /* 0x000000100b0b7221 */ /* 0x020fc80000000000 */
[----:B------:R-:W-:-:S04]  /*0ec0*/  FADD R11, R11, R18 ;  /* 0x000000120b0b7221 */ /* 0x000fc80000000000 */
        /* <DEDUP_REMOVED lines=10> */
[----:B------:R-:W-:Y:S01]  /*0f70*/  FADD R0, R6, R5 ;  /* 0x0000000506007221 */ /* 0x000fe20000000000 */
[----:B------:R-:W-:Y:S06]  /*0f80*/  BRA.U UP1, `(.L_x_19) ;  /* 0xfffffffd016c7547 */ /* 0x000fec000b83ffff */
.L_x_18:
[----:B------:R-:W-:Y:S05]  /*0f90*/  BRA.U !UP0, `(.L_x_17) ;  /* 0x0000000108d07547 */ /* 0x000fea000b800000 */
[----:B------:R-:W-:Y:S02]  /*0fa0*/  UISETP.GE.U32.AND UP0, UPT, UR8, 0x8, UPT ;  /* 0x000000080800788c */ /* 0x000fe4000bf06070 */
[----:B------:R-:W-:-:S04]  /*0fb0*/  ULOP3.LUT UR5, UR4, 0x7, URZ, 0xc0, !UPT ;  /* 0x0000000704057892 */ /* 0x000fc8000f8ec0ff */
[----:B------:R-:W-:-:S03]  /*0fc0*/  UISETP.NE.AND UP1, UPT, UR5, URZ, UPT ;  /* 0x000000ff0500728c */ /* 0x000fc6000bf25270 */
[----:B------:R-:W-:Y:S08]  /*0fd0*/  BRA.U !UP0, `(.L_x_20) ;  /* 0x00000001084c7547 */ /* 0x000ff0000b800000 */
[----:B------:R-:W0:Y:S02]  /*0fe0*/  LDC.64 R2, c[0x0][0x388] ;  /* 0x0000e200ff027b82 */ /* 0x000e240000000a00 */
[----:B0-----:R-:W-:-:S05]  /*0ff0*/  IMAD.WIDE.U32 R2, R4, 0x4, R2 ;  /* 0x0000000404027825 */ /* 0x001fca00078e0002 */
[----:B------:R-:W2:Y:S04]  /*1000*/  LDG.E R5, desc[UR10][R2.64] ;  /* 0x0000000a02057981 */ /* 0x000ea8000c1e1900 */
[----:B------:R-:W3:Y:S04]  /*1010*/  LDG.E R6, desc[UR10][R2.64+0x4] ;  /* 0x0000040a02067981 */ /* 0x000ee8000c1e1900 */
[----:B------:R-:W4:Y:S04]  /*1020*/  LDG.E R8, desc[UR10][R2.64+0x8] ;  /* 0x0000080a02087981 */ /* 0x000f28000c1e1900 */
[----:B------:R-:W5:Y:S04]  /*1030*/  LDG.E R10, desc[UR10][R2.64+0xc] ;  /* 0x00000c0a020a7981 */ /* 0x000f68000c1e1900 */
[----:B------:R-:W5:Y:S04]  /*1040*/  LDG.E R12, desc[UR10][R2.64+0x10] ;  /* 0x0000100a020c7981 */ /* 0x000f68000c1e1900 */
[----:B------:R-:W5:Y:S04]  /*1050*/  LDG.E R14, desc[UR10][R2.64+0x14] ;  /* 0x0000140a020e7981 */ /* 0x000f68000c1e1900 */
[----:B------:R-:W5:Y:S04]  /*1060*/  LDG.E R16, desc[UR10][R2.64+0x18] ;  /* 0x0000180a02107981 */ /* 0x000f68000c1e1900 */
[----:B------:R-:W5:Y:S01]  /*1070*/  LDG.E R18, desc[UR10][R2.64+0x1c] ;  /* 0x00001c0a02127981 */ /* 0x000f62000c1e1900 */
[----:B------:R-:W-:Y:S01]  /*1080*/  IADD3 R4, PT, PT, R4, 0x8, RZ ;  /* 0x0000000804047810 */ /* 0x000fe20007ffe0ff */
[----:B--2---:R-:W-:-:S04]  /*1090*/  FADD R5, R0, R5 ;  /* 0x0000000500057221 */ /* 0x004fc80000000000 */
[----:B---3--:R-:W-:-:S04]  /*10a0*/  FADD R5, R5, R6 ;  /* 0x0000000605057221 */ /* 0x008fc80000000000 */
[----:B----4-:R-:W-:-:S04]  /*10b0*/  FADD R5, R5, R8 ;  /* 0x0000000805057221 */ /* 0x010fc80000000000 */
[----:B-----5:R-:W-:-:S04]  /*10c0*/  FADD R5, R5, R10 ;  /* 0x0000000a05057221 */ /* 0x020fc80000000000 */
[----:B------:R-:W-:-:S04]  /*10d0*/  FADD R5, R5, R12 ;  /* 0x0000000c05057221 */ /* 0x000fc80000000000 */
[----:B------:R-:W-:-:S04]  /*10e0*/  FADD R5, R5, R14 ;  /* 0x0000000e05057221 */ /* 0x000fc80000000000 */
[----:B------:R-:W-:-:S04]  /*10f0*/  FADD R5, R5, R16 ;  /* 0x0000001005057221 */ /* 0x000fc80000000000 */
[----:B------:R-:W-:-:S07]  /*1100*/  FADD R0, R5, R18 ;  /* 0x0000001205007221 */ /* 0x000fce0000000000 */
.L_x_20:
        /* <DEDUP_REMOVED lines=10> */
[----:B------:R-:W5:Y:S01]  /*11b0*/  LDG.E R10, desc[UR10][R2.64+0xc] ;  /* 0x00000c0a020a7981 */ /* 0x000f62000c1e1900 */
[----:B------:R-:W-:Y:S01]  /*11c0*/  IADD3 R4, PT, PT, R4, 0x4, RZ ;  /* 0x0000000404047810 */ /* 0x000fe20007ffe0ff */
[----:B--2---:R-:W-:-:S04]  /*11d0*/  FADD R5, R0, R5 ;  /* 0x0000000500057221 */ /* 0x004fc80000000000 */
[----:B---3--:R-:W-:-:S04]  /*11e0*/  FADD R5, R5, R6 ;  /* 0x0000000605057221 */ /* 0x008fc80000000000 */
[----:B----4-:R-:W-:-:S04]  /*11f0*/  FADD R5, R5, R8 ;  /* 0x0000000805057221 */ /* 0x010fc80000000000 */
[----:B-----5:R-:W-:-:S07]  /*1200*/  FADD R0, R5, R10 ;  /* 0x0000000a05007221 */ /* 0x020fce0000000000 */
.L_x_21:
[----:B------:R-:W-:Y:S05]  /*1210*/  BRA.U !UP1, `(.L_x_17) ;  /* 0x0000000109307547 */ /* 0x000fea000b800000 */
[----:B------:R-:W0:Y:S01]  /*1220*/  LDC.64 R2, c[0x0][0x388] ;  /* 0x0000e200ff027b82 */ /* 0x000e220000000a00 */
[----:B------:R-:W-:Y:S01]  /*1230*/  UIADD3 UR4, UPT, UPT, -UR4, URZ, URZ ;  /* 0x000000ff04047290 */ /* 0x000fe2000fffe1ff */
[----:B0-----:R-:W-:-:S11]  /*1240*/  IMAD.WIDE.U32 R4, R4, 0x4, R2 ;  /* 0x0000000404047825 */ /* 0x001fd600078e0002 */
.L_x_22:
[----:B------:R-:W-:Y:S02]  /*1250*/  MOV R3, R5 ;  /* 0x0000000500037202 */ /* 0x000fe40000000f00 */
[----:B------:R-:W-:-:S05]  /*1260*/  MOV R2, R4 ;  /* 0x0000000400027202 */ /* 0x000fca0000000f00 */
[----:B------:R-:W2:Y:S01]  /*1270*/  LDG.E R3, desc[UR10][R2.64] ;  /* 0x0000000a02037981 */ /* 0x000ea2000c1e1900 */
[----:B------:R-:W-:Y:S01]  /*1280*/  UIADD3 UR4, UPT, UPT, UR4, 0x1, URZ ;  /* 0x0000000104047890 */ /* 0x000fe2000fffe0ff */
[----:B------:R-:W-:-:S03]  /*1290*/  IADD3 R4, P0, PT, R4, 0x4, RZ ;  /* 0x0000000404047810 */ /* 0x000fc60007f1e0ff */
[----:B------:R-:W-:Y:S01]  /*12a0*/  UISETP.NE.AND UP0, UPT, UR4, URZ, UPT ;  /* 0x000000ff0400728c */ /* 0x000fe2000bf05270 */
[----:B------:R-:W-:Y:S01]  /*12b0*/  IADD3.X R5, PT, PT, RZ, R5, RZ, P0, !PT ;  /* 0x00000005ff057210 */ /* 0x000fe200007fe4ff */
[----:B--2---:R-:W-:-:S07]  /*12c0*/  FADD R0, R3, R0 ;  /* 0x0000000003007221 */ /* 0x004fce0000000000 */
[----:B------:R-:W-:Y:S05]  /*12d0*/  BRA.U UP0, `(.L_x_22) ;  /* 0xfffffffd00dc7547 */ /* 0x000fea000b83ffff */
.L_x_17:
[----:B------:R-:W1:Y:S02]  /*12e0*/  LDC.64 R2, c[0x0][0x398] ;  /* 0x0000e600ff027b82 */ /* 0x000e640000000a00 */
[----:B-1----:R-:W-:Y:S01]  /*12f0*/  STG.E desc[UR10][R2.64], R0 ;  /* 0x0000000002007986 */ /* 0x002fe2000c10190a */
[----:B------:R-:W-:Y:S05]  /*1300*/  EXIT ;  /* 0x000000000000794d */ /* 0x000fea0003800000 */
.L_x_23:
        /* <DEDUP_REMOVED lines=15> */
.L_x_58:


//--------------------- .text._Z12vecSubKernelPKfS0_Pfi --------------------------
	.section	.text._Z12vecSubKernelPKfS0_Pfi,"ax",@progbits
	.align	128
        .global         _Z12vecSubKernelPKfS0_Pfi
        .type           _Z12vecSubKernelPKfS0_Pfi,@function
        .size           _Z12vecSubKernelPKfS0_Pfi,(.L_x_59 - _Z12vecSubKernelPKfS0_Pfi)
        .other          _Z12vecSubKernelPKfS0_Pfi,@"STO_CUDA_ENTRY STV_DEFAULT"
_Z12vecSubKernelPKfS0_Pfi:
.text._Z12vecSubKernelPKfS0_Pfi:
[----:B------:R-:W-:Y:S01]  /*0000*/  LDC R1, c[0x0][0x37c] ;  /* 0x0000df00ff017b82 */ /* 0x000fe20000000800 */
[----:B------:R-:W0:Y:S07]  /*0010*/  S2R R0, SR_TID.X ;  /* 0x0000000000007919 */ /* 0x000e2e0000002100 */
[----:B------:R-:W0:Y:S01]  /*0020*/  S2UR UR4, SR_CTAID.X ;  /* 0x00000000000479c3 */ /* 0x000e220000002500 */
[----:B------:R-:W1:Y:S07]  /*0030*/  LDCU UR5, c[0x0][0x398] ;  /* 0x00007300ff0577ac */ /* 0x000e6e0008000800 */
[----:B------:R-:W0:Y:S02]  /*0040*/  LDC R9, c[0x0][0x360] ;  /* 0x0000d800ff097b82 */ /* 0x000e240000000800 */
[----:B0-----:R-:W-:-:S05]  /*0050*/  IMAD R9, R9, UR4, R0 ;  /* 0x0000000409097c24 */ /* 0x001fca000f8e0200 */
[----:B-1----:R-:W-:-:S13]  /*0060*/  ISETP.GE.AND P0, PT, R9, UR5, PT ;  /* 0x0000000509007c0c */ /* 0x002fda000bf06270 */
[----:B------:R-:W-:Y:S05]  /*0070*/  @P0 EXIT ;  /* 0x000000000000094d */ /* 0x000fea0003800000 */
[----:B------:R-:W0:Y:S01]  /*0080*/  LDC.64 R2, c[0x0][0x380] ;  /* 0x0000e000ff027b82 */ /* 0x000e220000000a00 */
[----:B------:R-:W1:Y:S07]  /*0090*/  LDCU.64 UR4, c[0x0][0x358] ;  /* 0x00006b00ff0477ac */ /* 0x000e6e0008000a00 */
[----:B------:R-:W2:Y:S08]  /*00a0*/  LDC.64 R4, c[0x0][0x388] ;  /* 0x0000e200ff047b82 */ /* 0x000eb00000000a00 */
[----:B------:R-:W3:Y:S01]  /*00b0*/  LDC.64 R6, c[0x0][0x390] ;  /* 0x0000e400ff067b82 */ /* 0x000ee20000000a00 */
[----:B0-----:R-:W-:-:S06]  /*00c0*/  IMAD.WIDE R2, R9, 0x4, R2 ;  /* 0x0000000409027825 */ /* 0x001fcc00078e0202 */
[----:B-1----:R-:W4:Y:S01]  /*00d0*/  LDG.E R2, desc[UR4][R2.64] ;  /* 0x0000000402027981 */ /* 0x002f22000c1e1900 */
[----:B--2---:R-:W-:-:S06]  /*00e0*/  IMAD.WIDE R4, R9, 0x4, R4 ;  /* 0x0000000409047825 */ /* 0x004fcc00078e0204 */
[----:B------:R-:W4:Y:S01]  /*00f0*/  LDG.E R5, desc[UR4][R4.64] ;  /* 0x0000000404057981 */ /* 0x000f22000c1e1900 */
[----:B---3--:R-:W-:-:S04]  /*0100*/  IMAD.WIDE R6, R9, 0x4, R6 ;  /* 0x0000000409067825 */ /* 0x008fc800078e0206 */
[----:B----4-:R-:W-:-:S05]  /*0110*/  FADD R9, R2, -R5 ;  /* 0x8000000502097221 */ /* 0x010fca0000000000 */
[----:B------:R-:W-:Y:S01]  /*0120*/  STG.E desc[UR4][R6.64], R9 ;  /* 0x0000000906007986 */ /* 0x000fe2000c101904 */
[----:B------:R-:W-:Y:S05]  /*0130*/  EXIT ;  /* 0x000000000000794d */ /* 0x000fea0003800000 */
.L_x_24:
        /* <DEDUP_REMOVED lines=12> */
.L_x_59:


//--------------------- .text._Z13sigmoidKernelPfi --------------------------
	.section	.text._Z13sigmoidKernelPfi,"ax",@progbits
	.align	128
        .global         _Z13sigmoidKernelPfi
        .type           _Z13sigmoidKernelPfi,@function
        .size           _Z13sigmoidKernelPfi,(.L_x_55 - _Z13sigmoidKernelPfi)
        .other          _Z13sigmoidKernelPfi,@"STO_CUDA_ENTRY STV_DEFAULT"
_Z13sigmoidKernelPfi:
.text._Z13sigmoidKernelPfi:
        /* <DEDUP_REMOVED lines=9> */
[----:B------:R-:W1:Y:S01]  /*0090*/  LDCU.64 UR4, c[0x0][0x358] ;  /* 0x00006b00ff0477ac */ /* 0x000e620008000a00 */
[----:B0-----:R-:W-:-:S05]  /*00a0*/  IMAD.WIDE R4, R3, 0x4, R4 ;  /* 0x0000000403047825 */ /* 0x001fca00078e0204 */
[----:B-1----:R-:W2:Y:S02]  /*00b0*/  LDG.E R0, desc[UR4][R4.64] ;  /* 0x0000000404007981 */ /* 0x002ea4000c1e1900 */
[----:B--2---:R-:W-:-:S13]  /*00c0*/  FSETP.GE.AND P0, PT, R0, RZ, PT ;  /* 0x000000ff0000720b */ /* 0x004fda0003f06000 */
[----:B------:R-:W-:Y:S05]  /*00d0*/  @!P0 BRA `(.L_x_25) ;  /* 0x0000000000648947 */ /* 0x000fea0003800000 */
[----:B------:R-:W-:Y:S01]  /*00e0*/  IMAD.MOV.U32 R3, RZ, RZ, 0x3bbb989d ;  /* 0x3bbb989dff037424 */ /* 0x000fe200078e00ff */
[----:B------:R-:W-:Y:S01]  /*00f0*/  BSSY.RECONVERGENT B0, `(.L_x_26) ;  /* 0x0000015000007945 */ /* 0x000fe20003800200 */
[----:B------:R-:W-:Y:S02]  /*0100*/  IMAD.MOV.U32 R7, RZ, RZ, 0x437c0000 ;  /* 0x437c0000ff077424 */ /* 0x000fe400078e00ff */
[----:B------:R-:W-:-:S04]  /*0110*/  FFMA.SAT R2, R0, -R3, 0.5 ;  /* 0x3f00000000027423 */ /* 0x000fc80000002803 */
[----:B------:R-:W-:-:S04]  /*0120*/  FFMA.RM R2, R2, R7, 12582913 ;  /* 0x4b40000102027423 */ /* 0x000fc80000004007 */
[C---:B------:R-:W-:Y:S01]  /*0130*/  FADD R3, R2.reuse, -12583039 ;  /* 0xcb40007f02037421 */ /* 0x040fe20000000000 */
[----:B------:R-:W-:-:S03]  /*0140*/  IMAD.SHL.U32 R2, R2, 0x800000, RZ ;  /* 0x0080000002027824 */ /* 0x000fc600078e00ff */
[----:B------:R-:W-:-:S04]  /*0150*/  FFMA R3, R0, -1.4426950216293334961, -R3 ;  /* 0xbfb8aa3b00037823 */ /* 0x000fc80000000803 */
[----:B------:R-:W-:-:S06]  /*0160*/  FFMA R3, R0, -1.925963033500011079e-08, R3 ;  /* 0xb2a5706000037823 */ /* 0x000fcc0000000003 */
[----:B------:R-:W0:Y:S02]  /*0170*/  MUFU.EX2 R3, R3 ;  /* 0x0000000300037308 */ /* 0x000e240000000800 */
[----:B0-----:R-:W-:-:S04]  /*0180*/  FFMA R0, R2, R3, 1 ;  /* 0x3f80000002007423 */ /* 0x001fc80000000003 */
[----:B------:R-:W-:-:S05]  /*0190*/  VIADD R2, R0, 0x1800000 ;  /* 0x0180000000027836 */ /* 0x000fca0000000000 */
[----:B------:R-:W-:-:S04]  /*01a0*/  LOP3.LUT R2, R2, 0x7f800000, RZ, 0xc0, !PT ;  /* 0x7f80000002027812 */ /* 0x000fc800078ec0ff */
[----:B------:R-:W-:-:S13]  /*01b0*/  ISETP.GT.U32.AND P0, PT, R2, 0x1ffffff, PT ;  /* 0x01ffffff0200780c */ /* 0x000fda0003f04070 */
[----:B------:R-:W-:Y:S05]  /*01c0*/  @P0 BRA `(.L_x_27) ;  /* 0x00000000000c0947 */ /* 0x000fea0003800000 */
[----:B------:R-:W-:-:S07]  /*01d0*/  MOV R6, 0x1f0 ;  /* 0x000001f000067802 */ /* 0x000fce0000000f00 */
[----:B------:R-:W-:Y:S05]  /*01e0*/  CALL.REL.NOINC `($__internal_0_$__cuda_sm20_rcp_rn_f32_slowpath) ;  /* 0x0000000000887944 */ /* 0x000fea0003c00000 */
[----:B------:R-:W-:Y:S05]  /*01f0*/  BRA `(.L_x_28) ;  /* 0x0000000000107947 */ /* 0x000fea0003800000 */
.L_x_27:
[----:B------:R-:W0:Y:S02]  /*0200*/  MUFU.RCP R3, R0 ;  /* 0x0000000000037308 */ /* 0x000e240000001000 */
[----:B0-----:R-:W-:-:S04]  /*0210*/  FFMA R2, R0, R3, -1 ;  /* 0xbf80000000027423 */ /* 0x001fc80000000003 */
[----:B------:R-:W-:-:S04]  /*0220*/  FADD.FTZ R2, -R2, -RZ ;  /* 0x800000ff02027221 */ /* 0x000fc80000010100 */
[----:B------:R-:W-:-:S07]  /*0230*/  FFMA R3, R3, R2, R3 ;  /* 0x0000000203037223 */ /* 0x000fce0000000003 */
.L_x_28:
[----:B------:R-:W-:Y:S05]  /*0240*/  BSYNC.RECONVERGENT B0 ;  /* 0x0000000000007941 */ /* 0x000fea0003800200 */
.L_x_26:
[----:B------:R-:W-:Y:S01]  /*0250*/  STG.E desc[UR4][R4.64], R3 ;  /* 0x0000000304007986 */ /* 0x000fe2000c101904 */
[----:B------:R-:W-:Y:S05]  /*0260*/  EXIT ;  /* 0x000000000000794d */ /* 0x000fea0003800000 */
.L_x_25:
[----:B------:R-:W-:Y:S01]  /*0270*/  IMAD.MOV.U32 R3, RZ, RZ, 0x3bbb989d ;  /* 0x3bbb989dff037424 */ /* 0x000fe200078e00ff */
[----:B------:R-:W-:Y:S01]  /*0280*/  BSSY.RECONVERGENT B0, `(.L_x_29) ;  /* 0x0000016000007945 */ /* 0x000fe20003800200 */
[----:B------:R-:W-:Y:S02]  /*0290*/  IMAD.MOV.U32 R7, RZ, RZ, 0x437c0000 ;  /* 0x437c0000ff077424 */ /* 0x000fe400078e00ff */
[----:B------:R-:W-:-:S04]  /*02a0*/  FFMA.SAT R2, R0, R3, 0.5 ;  /* 0x3f00000000027423 */ /* 0x000fc80000002003 */
[----:B------:R-:W-:-:S04]  /*02b0*/  FFMA.RM R2, R2, R7, 12582913 ;  /* 0x4b40000102027423 */ /* 0x000fc80000004007 */
[----:B------:R-:W-:-:S04]  /*02c0*/  FADD R3, R2, -12583039 ;  /* 0xcb40007f02037421 */ /* 0x000fc80000000000 */
[----:B------:R-:W-:-:S04]  /*02d0*/  FFMA R3, R0, 1.4426950216293334961, -R3 ;  /* 0x3fb8aa3b00037823 */ /* 0x000fc80000000803 */
[----:B------:R-:W-:Y:S01]  /*02e0*/  FFMA R3, R0, 1.925963033500011079e-08, R3 ;  /* 0x32a5706000037823 */ /* 0x000fe20000000003 */
[----:B------:R-:W-:-:S05]  /*02f0*/  IMAD.SHL.U32 R0, R2, 0x800000, RZ ;  /* 0x0080000002007824 */ /* 0x000fca00078e00ff */
[----:B------:R-:W0:Y:S02]  /*0300*/  MUFU.EX2 R3, R3 ;  /* 0x0000000300037308 */ /* 0x000e240000000800 */
[----:B0-----:R-:W-:-:S04]  /*0310*/  FMUL R0, R0, R3 ;  /* 0x0000000300007220 */ /* 0x001fc80000400000 */
[----:B------:R-:W-:-:S04]  /*0320*/  FADD R3, R0, 1 ;  /* 0x3f80000000037421 */ /* 0x000fc80000000000 */
[----:B------:R-:W0:Y:S08]  /*0330*/  MUFU.RCP R2, R3 ;  /* 0x0000000300027308 */ /* 0x000e300000001000 */
[----:B------:R-:W1:Y:S01]  /*0340*/  FCHK P0, R0, R3 ;  /* 0x0000000300007302 */ /* 0x000e620000000000 */
[----:B0-----:R-:W-:-:S04]  /*0350*/  FFMA R7, -R3, R2, 1 ;  /* 0x3f80000003077423 */ /* 0x001fc80000000102 */
[----:B------:R-:W-:-:S04]  /*0360*/  FFMA R7, R2, R7, R2 ;  /* 0x0000000702077223 */ /* 0x000fc80000000002 */
[----:B------:R-:W-:-:S04]  /*0370*/  FFMA R2, R0, R7, RZ ;  /* 0x0000000700027223 */ /* 0x000fc800000000ff */
[----:B------:R-:W-:-:S04]  /*0380*/  FFMA R6, -R3, R2, R0 ;  /* 0x0000000203067223 */ /* 0x000fc80000000100 */
[----:B------:R-:W-:Y:S01]  /*0390*/  FFMA R7, R7, R6, R2 ;  /* 0x0000000607077223 */ /* 0x000fe20000000002 */
[----:B-1----:R-:W-:Y:S06]  /*03a0*/  @!P0 BRA `(.L_x_30) ;  /* 0x00000000000c8947 */ /* 0x002fec0003800000 */
[----:B------:R-:W-:-:S07]  /*03b0*/  MOV R2, 0x3d0 ;  /* 0x000003d000027802 */ /* 0x000fce0000000f00 */
[----:B------:R-:W-:Y:S05]  /*03c0*/  CALL.REL.NOINC `($__internal_1_$__cuda_sm3x_div_rn_noftz_f32_slowpath) ;  /* 0x0000000000e07944 */ /* 0x000fea0003c00000 */
[----:B------:R-:W-:-:S07]  /*03d0*/  MOV R7, R0 ;  /* 0x0000000000077202 */ /* 0x000fce0000000f00 */
.L_x_30:
[----:B------:R-:W-:Y:S05]  /*03e0*/  BSYNC.RECONVERGENT B0 ;  /* 0x0000000000007941 */ /* 0x000fea0003800200 */
.L_x_29:
[----:B------:R-:W-:Y:S01]  /*03f0*/  STG.E desc[UR4][R4.64], R7 ;  /* 0x0000000704007986 */ /* 0x000fe2000c101904 */
[----:B------:R-:W-:Y:S05]  /*0400*/  EXIT ;  /* 0x000000000000794d */ /* 0x000fea0003800000 */
        .weak           $__internal_0_$__cuda_sm20_rcp_rn_f32_slowpath
        .type           $__internal_0_$__cuda_sm20_rcp_rn_f32_slowpath,@function
        .size           $__internal_0_$__cuda_sm20_rcp_rn_f32_slowpath,($__internal_1_$__cuda_sm3x_div_rn_noftz_f32_slowpath - $__internal_0_$__cuda_sm20_rcp_rn_f32_slowpath)
$__internal_0_$__cuda_sm20_rcp_rn_f32_slowpath:
[----:B------:R-:W-:Y:S01]  /*0410*/  IMAD.SHL.U32 R2, R0, 0x2, RZ ;  /* 0x0000000200027824 */ /* 0x000fe200078e00ff */
[----:B------:R-:W-:Y:S04]  /*0420*/  BSSY.RECONVERGENT B1, `(.L_x_31) ;  /* 0x0000030000017945 */ /* 0x000fe80003800200 */
[----:B------:R-:W-:-:S04]  /*0430*/  SHF.R.U32.HI R2, RZ, 0x18, R2 ;  /* 0x00000018ff027819 */ /* 0x000fc80000011602 */
[----:B------:R-:W-:-:S13]  /*0440*/  ISETP.NE.U32.AND P0, PT, R2, RZ, PT ;  /* 0x000000ff0200720c */ /* 0x000fda0003f05070 */
[----:B------:R-:W-:Y:S05]  /*0450*/  @P0 BRA `(.L_x_32) ;  /* 0x0000000000280947 */ /* 0x000fea0003800000 */
[----:B------:R-:W-:-:S05]  /*0460*/  IMAD.SHL.U32 R2, R0, 0x2, RZ ;  /* 0x0000000200027824 */ /* 0x000fca00078e00ff */
[----:B------:R-:W-:-:S13]  /*0470*/  ISETP.NE.AND P0, PT, R2, RZ, PT ;  /* 0x000000ff0200720c */ /* 0x000fda0003f05270 */
[----:B------:R-:W-:Y:S01]  /*0480*/  @P0 FFMA R7, R0, 1.84467440737095516160e+19, RZ ;  /* 0x5f80000000070823 */ /* 0x000fe200000000ff */
[----:B------:R-:W-:Y:S08]  /*0490*/  @!P0 MUFU.RCP R3, R0 ;  /* 0x0000000000038308 */ /* 0x000ff00000001000 */
[----:B------:R-:W0:Y:S02]  /*04a0*/  @P0 MUFU.RCP R2, R7 ;  /* 0x0000000700020308 */ /* 0x000e240000001000 */
[----:B0-----:R-:W-:-:S04]  /*04b0*/  @P0 FFMA R8, R7, R2, -1 ;  /* 0xbf80000007080423 */ /* 0x001fc80000000002 */
[----:B------:R-:W-:-:S04]  /*04c0*/  @P0 FADD.FTZ R9, -R8, -RZ ;  /* 0x800000ff08090221 */ /* 0x000fc80000010100 */
[----:B------:R-:W-:-:S04]  /*04d0*/  @P0 FFMA R2, R2, R9, R2 ;  /* 0x0000000902020223 */ /* 0x000fc80000000002 */
[----:B------:R-:W-:Y:S01]  /*04e0*/  @P0 FFMA R3, R2, 1.84467440737095516160e+19, RZ ;  /* 0x5f80000002030823 */ /* 0x000fe200000000ff */
[----:B------:R-:W-:Y:S06]  /*04f0*/  BRA `(.L_x_33) ;  /* 0x0000000000887947 */ /* 0x000fec0003800000 */
.L_x_32:
[----:B------:R-:W-:-:S05]  /*0500*/  VIADD R3, R2, 0xffffff03 ;  /* 0xffffff0302037836 */ /* 0x000fca0000000000 */
[----:B------:R-:W-:-:S13]  /*0510*/  ISETP.GT.U32.AND P0, PT, R3, 0x1, PT ;  /* 0x000000010300780c */ /* 0x000fda0003f04070 */
[----:B------:R-:W-:Y:S05]  /*0520*/  @P0 BRA `(.L_x_34) ;  /* 0x0000000000780947 */ /* 0x000fea0003800000 */
[----:B------:R-:W-:Y:S01]  /*0530*/  LOP3.LUT R7, R0, 0x7fffff, RZ, 0xc0, !PT ;  /* 0x007fffff00077812 */ /* 0x000fe200078ec0ff */
[----:B------:R-:W-:-:S03]  /*0540*/  IMAD.MOV.U32 R12, RZ, RZ, 0x3 ;  /* 0x00000003ff0c7424 */ /* 0x000fc600078e00ff */
[----:B------:R-:W-:Y:S02]  /*0550*/  LOP3.LUT R7, R7, 0x3f800000, RZ, 0xfc, !PT ;  /* 0x3f80000007077812 */ /* 0x000fe400078efcff */
[----:B------:R-:W-:Y:S02]  /*0560*/  SHF.L.U32 R11, R12, R3, RZ ;  /* 0x000000030c0b7219 */ /* 0x000fe400000006ff */
[----:B------:R-:W0:Y:S02]  /*0570*/  MUFU.RCP R8, R7 ;  /* 0x0000000700087308 */ /* 0x000e240000001000 */
[----:B0-----:R-:W-:-:S04]  /*0580*/  FFMA R9, R7, R8, -1 ;  /* 0xbf80000007097423 */ /* 0x001fc80000000008 */
[----:B------:R-:W-:-:S04]  /*0590*/  FADD.FTZ R9, -R9, -RZ ;  /* 0x800000ff09097221 */ /* 0x000fc80000010100 */
[CCC-:B------:R-:W-:Y:S01]  /*05a0*/  FFMA.RM R10, R8.reuse, R9.reuse, R8.reuse ;  /* 0x00000009080a7223 */ /* 0x1c0fe20000004008 */
[----:B------:R-:W-:-:S04]  /*05b0*/  FFMA.RP R9, R8, R9, R8 ;  /* 0x0000000908097223 */ /* 0x000fc80000008008 */
[C---:B------:R-:W-:Y:S02]  /*05c0*/  LOP3.LUT R8, R10.reuse, 0x7fffff, RZ, 0xc0, !PT ;  /* 0x007fffff0a087812 */ /* 0x040fe400078ec0ff */
[----:B------:R-:W-:Y:S02]  /*05d0*/  FSETP.NEU.FTZ.AND P0, PT, R10, R9, PT ;  /* 0x000000090a00720b */ /* 0x000fe40003f1d000 */
[----:B------:R-:W-:Y:S02]  /*05e0*/  LOP3.LUT R8, R8, 0x800000, RZ, 0xfc, !PT ;  /* 0x0080000008087812 */ /* 0x000fe400078efcff */
[----:B------:R-:W-:Y:S02]  /*05f0*/  SEL R9, RZ, 0xffffffff, !P0 ;  /* 0xffffffffff097807 */ /* 0x000fe40004000000 */
[----:B------:R-:W-:-:S03]  /*0600*/  LOP3.LUT R10, R11, R8, RZ, 0xc0, !PT ;  /* 0x000000080b0a7212 */ /* 0x000fc600078ec0ff */
[----:B------:R-:W-:Y:S01]  /*0610*/  IMAD.MOV R9, RZ, RZ, -R9 ;  /* 0x000000ffff097224 */ /* 0x000fe200078e0a09 */
[----:B------:R-:W-:-:S04]  /*0620*/  SHF.R.U32.HI R10, RZ, R3, R10 ;  /* 0x00000003ff0a7219 */ /* 0x000fc8000001160a */
[----:B------:R-:W-:Y:S02]  /*0630*/  LOP3.LUT P1, RZ, R9, R3, R8, 0xf8, !PT ;  /* 0x0000000309ff7212 */ /* 0x000fe4000782f808 */
[C---:B------:R-:W-:Y:S02]  /*0640*/  LOP3.LUT P0, RZ, R10.reuse, 0x1, RZ, 0xc0, !PT ;  /* 0x000000010aff7812 */ /* 0x040fe4000780c0ff */
[----:B------:R-:W-:-:S04]  /*0650*/  LOP3.LUT P2, RZ, R10, 0x2, RZ, 0xc0, !PT ;  /* 0x000000020aff7812 */ /* 0x000fc8000784c0ff */
[----:B------:R-:W-:Y:S02]  /*0660*/  PLOP3.LUT P0, PT, P0, P1, P2, 0xe0, 0x0 ;  /* 0x000000000000781c */ /* 0x000fe40000703c20 */
[----:B------:R-:W-:Y:S02]  /*0670*/  LOP3.LUT P1, RZ, R0, 0x7fffff, RZ, 0xc0, !PT ;  /* 0x007fffff00ff7812 */ /* 0x000fe4000782c0ff */
[----:B------:R-:W-:-:S04]  /*0680*/  SEL R3, RZ, 0x1, !P0 ;  /* 0x00000001ff037807 */ /* 0x000fc80004000000 */
[----:B------:R-:W-:-:S04]  /*0690*/  IADD3 R3, PT, PT, -R3, RZ, RZ ;  /* 0x000000ff03037210 */ /* 0x000fc80007ffe1ff */
[----:B------:R-:W-:Y:S01]  /*06a0*/  ISETP.GE.AND P0, PT, R3, RZ, PT ;  /* 0x000000ff0300720c */ /* 0x000fe20003f06270 */
[----:B------:R-:W-:-:S05]  /*06b0*/  VIADD R3, R2, 0xffffff04 ;  /* 0xffffff0402037836 */ /* 0x000fca0000000000 */
[----:B------:R-:W-:-:S07]  /*06c0*/  SHF.R.U32.HI R3, RZ, R3, R8 ;  /* 0x00000003ff037219 */ /* 0x000fce0000011608 */
[----:B------:R-:W-:-:S04]  /*06d0*/  @!P0 VIADD R3, R3, 0x1 ;  /* 0x0000000103038836 */ /* 0x000fc80000000000 */
[----:B------:R-:W-:-:S05]  /*06e0*/  @!P1 IMAD.SHL.U32 R3, R3, 0x2, RZ ;  /* 0x0000000203039824 */ /* 0x000fca00078e00ff */
[----:B------:R-:W-:Y:S01]  /*06f0*/  LOP3.LUT R3, R3, 0x80000000, R0, 0xf8, !PT ;  /* 0x8000000003037812 */ /* 0x000fe200078ef800 */
[----:B------:R-:W-:Y:S06]  /*0700*/  BRA `(.L_x_33) ;  /* 0x0000000000047947 */ /* 0x000fec0003800000 */
.L_x_34:
[----:B------:R0:W1:Y:S02]  /*0710*/  MUFU.RCP R3, R0 ;  /* 0x0000000000037308 */ /* 0x0000640000001000 */
.L_x_33:
[----:B------:R-:W-:Y:S05]  /*0720*/  BSYNC.RECONVERGENT B1 ;  /* 0x0000000000017941 */ /* 0x000fea0003800200 */
.L_x_31:
[----:B------:R-:W-:-:S04]  /*0730*/  IMAD.MOV.U32 R7, RZ, RZ, 0x0 ;  /* 0x00000000ff077424 */ /* 0x000fc800078e00ff */
[----:B01----:R-:W-:Y:S05]  /*0740*/  RET.REL.NODEC R6 `(_Z13sigmoidKernelPfi) ;  /* 0xfffffff8062c7950 */ /* 0x003fea0003c3ffff */
        .weak           $__internal_1_$__cuda_sm3x_div_rn_noftz_f32_slowpath
        .type           $__internal_1_$__cuda_sm3x_div_rn_noftz_f32_slowpath,@function
        .size           $__internal_1_$__cuda_sm3x_div_rn_noftz_f32_slowpath,(.L_x_55 - $__internal_1_$__cuda_sm3x_div_rn_noftz_f32_slowpath)
$__internal_1_$__cuda_sm3x_div_rn_noftz_f32_slowpath:
[--C-:B------:R-:W-:Y:S01]  /*0750*/  SHF.R.U32.HI R7, RZ, 0x17, R3.reuse ;  /* 0x00000017ff077819 */ /* 0x100fe20000011603 */
[----:B------:R-:W-:Y:S01]  /*0760*/  BSSY.RECONVERGENT B1, `(.L_x_35) ;  /* 0x0000064000017945 */ /* 0x000fe20003800200 */
[--C-:B------:R-:W-:Y:S01]  /*0770*/  SHF.R.U32.HI R6, RZ, 0x17, R0.reuse ;  /* 0x00000017ff067819 */ /* 0x100fe20000011600 */
[----:B------:R-:W-:Y:S01]  /*0780*/  IMAD.MOV.U32 R8, RZ, RZ, R0 ;  /* 0x000000ffff087224 */ /* 0x000fe200078e0000 */
[----:B------:R-:W-:Y:S01]  /*0790*/  LOP3.LUT R7, R7, 0xff, RZ, 0xc0, !PT ;  /* 0x000000ff07077812 */ /* 0x000fe200078ec0ff */
[----:B------:R-:W-:Y:S01]  /*07a0*/  IMAD.MOV.U32 R9, RZ, RZ, R3 ;  /* 0x000000ffff097224 */ /* 0x000fe200078e0003 */
[----:B------:R-:W-:-:S03]  /*07b0*/  LOP3.LUT R6, R6, 0xff, RZ, 0xc0, !PT ;  /* 0x000000ff06067812 */ /* 0x000fc600078ec0ff */
[----:B------:R-:W-:Y:S01]  /*07c0*/  VIADD R12, R7, 0xffffffff ;  /* 0xffffffff070c7836 */ /* 0x000fe20000000000 */
[----:B------:R-:W-:-:S04]  /*07d0*/  IADD3 R11, PT, PT, R6, -0x1, RZ ;  /* 0xffffffff060b7810 */ /* 0x000fc80007ffe0ff */
[----:B------:R-:W-:-:S04]  /*07e0*/  ISETP.GT.U32.AND P0, PT, R12, 0xfd, PT ;  /* 0x000000fd0c00780c */ /* 0x000fc80003f04070 */
[----:B------:R-:W-:-:S13]  /*07f0*/  ISETP.GT.U32.OR P0, PT, R11, 0xfd, P0 ;  /* 0x000000fd0b00780c */ /* 0x000fda0000704470 */
[----:B------:R-:W-:Y:S01]  /*0800*/  @!P0 IMAD.MOV.U32 R10, RZ, RZ, RZ ;  /* 0x000000ffff0a8224 */ /* 0x000fe200078e00ff */
[----:B------:R-:W-:Y:S06]  /*0810*/  @!P0 BRA `(.L_x_36) ;  /* 0x00000000005c8947 */ /* 0x000fec0003800000 */
[----:B------:R-:W-:Y:S02]  /*0820*/  FSETP.GTU.FTZ.AND P0, PT, |R0|, +INF , PT ;  /* 0x7f8000000000780b */ /* 0x000fe40003f1c200 */
[----:B------:R-:W-:-:S04]  /*0830*/  FSETP.GTU.FTZ.AND P1, PT, |R3|, +INF , PT ;  /* 0x7f8000000300780b */ /* 0x000fc80003f3c200 */
[----:B------:R-:W-:-:S13]  /*0840*/  PLOP3.LUT P0, PT, P0, P1, PT, 0xf8, 0x8f ;  /* 0x00000000008f781c */ /* 0x000fda0000703f70 */
[----:B------:R-:W-:Y:S05]  /*0850*/  @P0 BRA `(.L_x_37) ;  /* 0x00000004004c0947 */ /* 0x000fea0003800000 */
[----:B------:R-:W-:-:S13]  /*0860*/  LOP3.LUT P0, RZ, R9, 0x7fffffff, R8, 0xc8, !PT ;  /* 0x7fffffff09ff7812 */ /* 0x000fda000780c808 */
[----:B------:R-:W-:Y:S05]  /*0870*/  @!P0 BRA `(.L_x_38) ;  /* 0x00000004003c8947 */ /* 0x000fea0003800000 */
[C---:B------:R-:W-:Y:S02]  /*0880*/  FSETP.NEU.FTZ.AND P2, PT, |R0|.reuse, +INF , PT ;  /* 0x7f8000000000780b */ /* 0x040fe40003f5d200 */
[----:B------:R-:W-:Y:S02]  /*0890*/  FSETP.NEU.FTZ.AND P1, PT, |R3|, +INF , PT ;  /* 0x7f8000000300780b */ /* 0x000fe40003f3d200 */
[----:B------:R-:W-:-:S11]  /*08a0*/  FSETP.NEU.FTZ.AND P0, PT, |R0|, +INF , PT ;  /* 0x7f8000000000780b */ /* 0x000fd60003f1d200 */
[----:B------:R-:W-:Y:S05]  /*08b0*/  @!P1 BRA !P2, `(.L_x_38) ;  /* 0x00000004002c9947 */ /* 0x000fea0005000000 */
[----:B------:R-:W-:-:S04]  /*08c0*/  LOP3.LUT P2, RZ, R8, 0x7fffffff, RZ, 0xc0, !PT ;  /* 0x7fffffff08ff7812 */ /* 0x000fc8000784c0ff */
[----:B------:R-:W-:-:S13]  /*08d0*/  PLOP3.LUT P1, PT, P1, P2, PT, 0x2f, 0xf2 ;  /* 0x0000000000f2781c */ /* 0x000fda0000f24577 */
[----:B------:R-:W-:Y:S05]  /*08e0*/  @P1 BRA `(.L_x_39) ;  /* 0x0000000400181947 */ /* 0x000fea0003800000 */
[----:B------:R-:W-:-:S04]  /*08f0*/  LOP3.LUT P1, RZ, R9, 0x7fffffff, RZ, 0xc0, !PT ;  /* 0x7fffffff09ff7812 */ /* 0x000fc8000782c0ff */
[----:B------:R-:W-:-:S13]  /*0900*/  PLOP3.LUT P0, PT, P0, P1, PT, 0x2f, 0xf2 ;  /* 0x0000000000f2781c */ /* 0x000fda0000702577 */
[----:B------:R-:W-:Y:S05]  /*0910*/  @P0 BRA `(.L_x_40) ;  /* 0x0000000400000947 */ /* 0x000fea0003800000 */
[----:B------:R-:W-:Y:S02]  /*0920*/  ISETP.GE.AND P0, PT, R11, RZ, PT ;  /* 0x000000ff0b00720c */ /* 0x000fe40003f06270 */
[----:B------:R-:W-:-:S11]  /*0930*/  ISETP.GE.AND P1, PT, R12, RZ, PT ;  /* 0x000000ff0c00720c */ /* 0x000fd60003f26270 */
[----:B------:R-:W-:Y:S02]  /*0940*/  @P0 IMAD.MOV.U32 R10, RZ, RZ, RZ ;  /* 0x000000ffff0a0224 */ /* 0x000fe400078e00ff */
[----:B------:R-:W-:Y:S01]  /*0950*/  @!P0 FFMA R8, R0, 1.84467440737095516160e+19, RZ ;  /* 0x5f80000000088823 */ /* 0x000fe200000000ff */
[----:B------:R-:W-:Y:S02]  /*0960*/  @!P0 IMAD.MOV.U32 R10, RZ, RZ, -0x40 ;  /* 0xffffffc0ff0a8424 */ /* 0x000fe400078e00ff */
[----:B------:R-:W-:-:S03]  /*0970*/  @!P1 FFMA R9, R3, 1.84467440737095516160e+19, RZ ;  /* 0x5f80000003099823 */ /* 0x000fc600000000ff */
[----:B------:R-:W-:-:S07]  /*0980*/  @!P1 IADD3 R10, PT, PT, R10, 0x40, RZ ;  /* 0x000000400a0a9810 */ /* 0x000fce0007ffe0ff */
.L_x_36:
[----:B------:R-:W-:Y:S01]  /*0990*/  LEA R0, R7, 0xc0800000, 0x17 ;  /* 0xc080000007007811 */ /* 0x000fe200078eb8ff */
[----:B------:R-:W-:Y:S01]  /*09a0*/  VIADD R6, R6, 0xffffff81 ;  /* 0xffffff8106067836 */ /* 0x000fe20000000000 */
[----:B------:R-:W-:Y:S03]  /*09b0*/  BSSY.RECONVERGENT B2, `(.L_x_41) ;  /* 0x0000035000027945 */ /* 0x000fe60003800200 */
[----:B------:R-:W-:Y:S01]  /*09c0*/  IMAD.IADD R9, R9, 0x1, -R0 ;  /* 0x0000000109097824 */ /* 0x000fe200078e0a00 */
[C---:B------:R-:W-:Y:S01]  /*09d0*/  IADD3 R7, PT, PT, R6.reuse, 0x7f, -R7 ;  /* 0x0000007f06077810 */ /* 0x040fe20007ffe807 */
[----:B------:R-:W-:Y:S02]  /*09e0*/  IMAD R0, R6, -0x800000, R8 ;  /* 0xff80000006007824 */ /* 0x000fe400078e0208 */
[----:B------:R-:W0:Y:S01]  /*09f0*/  MUFU.RCP R3, R9 ;  /* 0x0000000900037308 */ /* 0x000e220000001000 */
[----:B------:R-:W-:Y:S01]  /*0a00*/  FADD.FTZ R11, -R9, -RZ ;  /* 0x800000ff090b7221 */ /* 0x000fe20000010100 */
[----:B------:R-:W-:-:S03]  /*0a10*/  IMAD.IADD R7, R7, 0x1, R10 ;  /* 0x0000000107077824 */ /* 0x000fc600078e020a */
[----:B0-----:R-:W-:-:S04]  /*0a20*/  FFMA R12, R3, R11, 1 ;  /* 0x3f800000030c7423 */ /* 0x001fc8000000000b */
[----:B------:R-:W-:-:S04]  /*0a30*/  FFMA R12, R3, R12, R3 ;  /* 0x0000000c030c7223 */ /* 0x000fc80000000003 */
[----:B------:R-:W-:-:S04]  /*0a40*/  FFMA R3, R0, R12, RZ ;  /* 0x0000000c00037223 */ /* 0x000fc800000000ff */
[----:B------:R-:W-:-:S04]  /*0a50*/  FFMA R8, R11, R3, R0 ;  /* 0x000000030b087223 */ /* 0x000fc80000000000 */
[----:B------:R-:W-:-:S04]  /*0a60*/  FFMA R13, R12, R8, R3 ;  /* 0x000000080c0d7223 */ /* 0x000fc80000000003 */
[----:B------:R-:W-:-:S04]  /*0a70*/  FFMA R8, R11, R13, R0 ;  /* 0x0000000d0b087223 */ /* 0x000fc80000000000 */
[----:B------:R-:W-:-:S05]  /*0a80*/  FFMA R0, R12, R8, R13 ;  /* 0x000000080c007223 */ /* 0x000fca000000000d */
[----:B------:R-:W-:-:S04]  /*0a90*/  SHF.R.U32.HI R3, RZ, 0x17, R0 ;  /* 0x00000017ff037819 */ /* 0x000fc80000011600 */
[----:B------:R-:W-:-:S05]  /*0aa0*/  LOP3.LUT R3, R3, 0xff, RZ, 0xc0, !PT ;  /* 0x000000ff03037812 */ /* 0x000fca00078ec0ff */
[----:B------:R-:W-:-:S04]  /*0ab0*/  IMAD.IADD R9, R3, 0x1, R7 ;  /* 0x0000000103097824 */ /* 0x000fc800078e0207 */
[----:B------:R-:W-:-:S05]  /*0ac0*/  VIADD R3, R9, 0xffffffff ;  /* 0xffffffff09037836 */ /* 0x000fca0000000000 */
[----:B------:R-:W-:-:S13]  /*0ad0*/  ISETP.GE.U32.AND P0, PT, R3, 0xfe, PT ;  /* 0x000000fe0300780c */ /* 0x000fda0003f06070 */
[----:B------:R-:W-:Y:S05]  /*0ae0*/  @!P0 BRA `(.L_x_42) ;  /* 0x0000000000808947 */ /* 0x000fea0003800000 */
[----:B------:R-:W-:-:S13]  /*0af0*/  ISETP.GT.AND P0, PT, R9, 0xfe, PT ;  /* 0x000000fe0900780c */ /* 0x000fda0003f04270 */
[----:B------:R-:W-:Y:S05]  /*0b00*/  @P0 BRA `(.L_x_43) ;  /* 0x00000000006c0947 */ /* 0x000fea0003800000 */
[----:B------:R-:W-:-:S13]  /*0b10*/  ISETP.GE.AND P0, PT, R9, 0x1, PT ;  /* 0x000000010900780c */ /* 0x000fda0003f06270 */
[----:B------:R-:W-:Y:S05]  /*0b20*/  @P0 BRA `(.L_x_44) ;  /* 0x0000000000740947 */ /* 0x000fea0003800000 */
[----:B------:R-:W-:Y:S02]  /*0b30*/  ISETP.GE.AND P0, PT, R9, -0x18, PT ;  /* 0xffffffe80900780c */ /* 0x000fe40003f06270 */
[----:B------:R-:W-:-:S11]  /*0b40*/  LOP3.LUT R0, R0, 0x80000000, RZ, 0xc0, !PT ;  /* 0x8000000000007812 */ /* 0x000fd600078ec0ff */
[----:B------:R-:W-:Y:S05]  /*0b50*/  @!P0 BRA `(.L_x_44) ;  /* 0x0000000000688947 */ /* 0x000fea0003800000 */
[CCC-:B------:R-:W-:Y:S01]  /*0b60*/  FFMA.RZ R3, R12.reuse, R8.reuse, R13.reuse ;  /* 0x000000080c037223 */ /* 0x1c0fe2000000c00d */
[CCC-:B------:R-:W-:Y:S01]  /*0b70*/  FFMA.RM R6, R12.reuse, R8.reuse, R13.reuse ;  /* 0x000000080c067223 */ /* 0x1c0fe2000000400d */
[C---:B------:R-:W-:Y:S02]  /*0b80*/  ISETP.NE.AND P2, PT, R9.reuse, RZ, PT ;  /* 0x000000ff0900720c */ /* 0x040fe40003f45270 */
[----:B------:R-:W-:Y:S02]  /*0b90*/  ISETP.NE.AND P1, PT, R9, RZ, PT ;  /* 0x000000ff0900720c */ /* 0x000fe40003f25270 */
[----:B------:R-:W-:Y:S01]  /*0ba0*/  LOP3.LUT R7, R3, 0x7fffff, RZ, 0xc0, !PT ;  /* 0x007fffff03077812 */ /* 0x000fe200078ec0ff */
[----:B------:R-:W-:Y:S01]  /*0bb0*/  FFMA.RP R3, R12, R8, R13 ;  /* 0x000000080c037223 */ /* 0x000fe2000000800d */
[----:B------:R-:W-:Y:S01]  /*0bc0*/  IADD3 R8, PT, PT, R9, 0x20, RZ ;  /* 0x0000002009087810 */ /* 0x000fe20007ffe0ff */
[----:B------:R-:W-:Y:S01]  /*0bd0*/  IMAD.MOV R9, RZ, RZ, -R9 ;  /* 0x000000ffff097224 */ /* 0x000fe200078e0a09 */
[----:B------:R-:W-:-:S02]  /*0be0*/  LOP3.LUT R7, R7, 0x800000, RZ, 0xfc, !PT ;  /* 0x0080000007077812 */ /* 0x000fc400078efcff */
[----:B------:R-:W-:Y:S02]  /*0bf0*/  FSETP.NEU.FTZ.AND P0, PT, R3, R6, PT ;  /* 0x000000060300720b */ /* 0x000fe40003f1d000 */
[----:B------:R-:W-:Y:S02]  /*0c00*/  SHF.L.U32 R8, R7, R8, RZ ;  /* 0x0000000807087219 */ /* 0x000fe400000006ff */
[----:B------:R-:W-:Y:S02]  /*0c10*/  SEL R6, R9, RZ, P2 ;  /* 0x000000ff09067207 */ /* 0x000fe40001000000 */
[----:B------:R-:W-:Y:S02]  /*0c20*/  ISETP.NE.AND P1, PT, R8, RZ, P1 ;  /* 0x000000ff0800720c */ /* 0x000fe40000f25270 */
[----:B------:R-:W-:Y:S02]  /*0c30*/  SHF.R.U32.HI R6, RZ, R6, R7 ;  /* 0x00000006ff067219 */ /* 0x000fe40000011607 */
[----:B------:R-:W-:-:S02]  /*0c40*/  PLOP3.LUT P0, PT, P0, P1, PT, 0xf8, 0x8f ;  /* 0x00000000008f781c */ /* 0x000fc40000703f70 */
[----:B------:R-:W-:Y:S02]  /*0c50*/  SHF.R.U32.HI R8, RZ, 0x1, R6 ;  /* 0x00000001ff087819 */ /* 0x000fe40000011606 */
[----:B------:R-:W-:-:S04]  /*0c60*/  SEL R3, RZ, 0x1, !P0 ;  /* 0x00000001ff037807 */ /* 0x000fc80004000000 */
[----:B------:R-:W-:-:S04]  /*0c70*/  LOP3.LUT R3, R3, 0x1, R8, 0xf8, !PT ;  /* 0x0000000103037812 */ /* 0x000fc800078ef808 */
[----:B------:R-:W-:-:S05]  /*0c80*/  LOP3.LUT R3, R3, R6, RZ, 0xc0, !PT ;  /* 0x0000000603037212 */ /* 0x000fca00078ec0ff */
[----:B------:R-:W-:-:S05]  /*0c90*/  IMAD.IADD R3, R8, 0x1, R3 ;  /* 0x0000000108037824 */ /* 0x000fca00078e0203 */
[----:B------:R-:W-:Y:S01]  /*0ca0*/  LOP3.LUT R0, R3, R0, RZ, 0xfc, !PT ;  /* 0x0000000003007212 */ /* 0x000fe200078efcff */
[----:B------:R-:W-:Y:S06]  /*0cb0*/  BRA `(.L_x_44) ;  /* 0x0000000000107947 */ /* 0x000fec0003800000 */
.L_x_43:
[----:B------:R-:W-:-:S04]  /*0cc0*/  LOP3.LUT R0, R0, 0x80000000, RZ, 0xc0, !PT ;  /* 0x8000000000007812 */ /* 0x000fc800078ec0ff */
[----:B------:R-:W-:Y:S01]  /*0cd0*/  LOP3.LUT R0, R0, 0x7f800000, RZ, 0xfc, !PT ;  /* 0x7f80000000007812 */ /* 0x000fe200078efcff */
[----:B------:R-:W-:Y:S06]  /*0ce0*/  BRA `(.L_x_44) ;  /* 0x0000000000047947 */ /* 0x000fec0003800000 */
.L_x_42:
[----:B------:R-:W-:-:S07]  /*0cf0*/  IMAD R0, R7, 0x800000, R0 ;  /* 0x0080000007007824 */ /* 0x000fce00078e0200 */
.L_x_44:
[----:B------:R-:W-:Y:S05]  /*0d00*/  BSYNC.RECONVERGENT B2 ;  /* 0x0000000000027941 */ /* 0x000fea0003800200 */
.L_x_41:
[----:B------:R-:W-:Y:S05]  /*0d10*/  BRA `(.L_x_45) ;  /* 0x0000000000207947 */ /* 0x000fea0003800000 */
.L_x_40:
[----:B------:R-:W-:-:S04]  /*0d20*/  LOP3.LUT R0, R9, 0x80000000, R8, 0x48, !PT ;  /* 0x8000000009007812 */ /* 0x000fc800078e4808 */
[----:B------:R-:W-:Y:S01]  /*0d30*/  LOP3.LUT R0, R0, 0x7f800000, RZ, 0xfc, !PT ;  /* 0x7f80000000007812 */ /* 0x000fe200078efcff */
[----:B------:R-:W-:Y:S06]  /*0d40*/  BRA `(.L_x_45) ;  /* 0x0000000000147947 */ /* 0x000fec0003800000 */
.L_x_39:
[----:B------:R-:W-:Y:S01]  /*0d50*/  LOP3.LUT R0, R9, 0x80000000, R8, 0x48, !PT ;  /* 0x8000000009007812 */ /* 0x000fe200078e4808 */
[----:B------:R-:W-:Y:S06]  /*0d60*/  BRA `(.L_x_45) ;  /* 0x00000000000c7947 */ /* 0x000fec0003800000 */
.L_x_38:
[----:B------:R-:W0:Y:S01]  /*0d70*/  MUFU.RSQ R0, -QNAN ;  /* 0xffc0000000007908 */ /* 0x000e220000001400 */
[----:B------:R-:W-:Y:S05]  /*0d80*/  BRA `(.L_x_45) ;  /* 0x0000000000047947 */ /* 0x000fea0003800000 */
.L_x_37:
[----:B------:R-:W-:-:S07]  /*0d90*/  FADD.FTZ R0, R0, R3 ;  /* 0x0000000300007221 */ /* 0x000fce0000010000 */
.L_x_45:
[----:B------:R-:W-:Y:S05]  /*0da0*/  BSYNC.RECONVERGENT B1 ;  /* 0x0000000000017941 */ /* 0x000fea0003800200 */
.L_x_35:
[----:B------:R-:W-:-:S04]  /*0db0*/  IMAD.MOV.U32 R3, RZ, RZ, 0x0 ;  /* 0x00000000ff037424 */ /* 0x000fc800078e00ff */
[----:B0-----:R-:W-:Y:S05]  /*0dc0*/  RET.REL.NODEC R2 `(_Z13sigmoidKernelPfi) ;  /* 0xfffffff0028c7950 */ /* 0x001fea0003c3ffff */
.L_x_46:
        /* <DEDUP_REMOVED lines=11> */
.L_x_55:


//--------------------- .text._Z12matMulKernelPKfS0_S0_Pfii --------------------------
	.section	.text._Z12matMulKernelPKfS0_S0_Pfii,"ax",@progbits
	.align	128
        .global         _Z12matMulKernelPKfS0_S0_Pfii
        .type           _Z12matMulKernelPKfS0_S0_Pfii,@function
        .size           _Z12matMulKernelPKfS0_S0_Pfii,(.L_x_61 - _Z12matMulKernelPKfS0_S0_Pfii)
        .other          _Z12matMulKernelPKfS0_S0_Pfii,@"STO_CUDA_ENTRY STV_DEFAULT"
_Z12matMulKernelPKfS0_S0_Pfii:
.text._Z12matMulKernelPKfS0_S0_Pfii:
[----:B------:R-:W-:Y:S01]  /*0000*/  LDC R1, c[0x0][0x37c] ;  /* 0x0000df00ff017b82 */ /* 0x000fe20000000800 */
[----:B------:R-:W0:Y:S07]  /*0010*/  S2R R3, SR_TID.Y ;  /* 0x0000000000037919 */ /* 0x000e2e0000002200 */
[----:B------:R-:W0:Y:S01]  /*0020*/  S2UR UR4, SR_CTAID.Y ;  /* 0x00000000000479c3 */ /* 0x000e220000002600 */
[----:B------:R-:W1:Y:S07]  /*0030*/  LDCU UR5, c[0x0][0x3a0] ;  /* 0x00007400ff0577ac */ /* 0x000e6e0008000800 */
[----:B------:R-:W0:Y:S02]  /*0040*/  LDC R0, c[0x0][0x364] ;  /* 0x0000d900ff007b82 */ /* 0x000e240000000800 */
[----:B0-----:R-:W-:-:S05]  /*0050*/  IMAD R0, R0, UR4, R3 ;  /* 0x0000000400007c24 */ /* 0x001fca000f8e0203 */
[----:B-1----:R-:W-:-:S13]  /*0060*/  ISETP.GE.AND P0, PT, R0, UR5, PT ;  /* 0x0000000500007c0c */ /* 0x002fda000bf06270 */
[----:B------:R-:W-:Y:S05]  /*0070*/  @P0 EXIT ;  /* 0x000000000000094d */ /* 0x000fea0003800000 */
[----:B------:R-:W0:Y:S01]  /*0080*/  LDCU UR6, c[0x0][0x3a4] ;  /* 0x00007480ff0677ac */ /* 0x000e220008000800 */
[----:B------:R-:W-:Y:S01]  /*0090*/  HFMA2 R14, -RZ, RZ, 0, 0 ;  /* 0x00000000ff0e7431 */ /* 0x000fe200000001ff */
[----:B------:R-:W1:Y:S01]  /*00a0*/  LDCU.64 UR10, c[0x0][0x358] ;  /* 0x00006b00ff0a77ac */ /* 0x000e620008000a00 */
[----:B0-----:R-:W-:-:S09]  /*00b0*/  UISETP.GE.AND UP0, UPT, UR6, 0x1, UPT ;  /* 0x000000010600788c */ /* 0x001fd2000bf06270 */
[----:B-1----:R-:W-:Y:S05]  /*00c0*/  BRA.U !UP0, `(.L_x_47) ;  /* 0x00000009089c7547 */ /* 0x002fea000b800000 */
[----:B------:R-:W-:Y:S02]  /*00d0*/  UISETP.GE.U32.AND UP1, UPT, UR6, 0x10, UPT ;  /* 0x000000100600788c */ /* 0x000fe4000bf26070 */
[----:B------:R-:W-:Y:S01]  /*00e0*/  IMAD R6, R0, UR6, RZ ;  /* 0x0000000600067c24 */ /* 0x000fe2000f8e02ff */
[----:B------:R-:W-:Y:S01]  /*00f0*/  ULOP3.LUT UR7, UR6, 0xf, URZ, 0xc0, !UPT ;  /* 0x0000000f06077892 */ /* 0x000fe2000f8ec0ff */
[----:B------:R-:W-:Y:S02]  /*0100*/  MOV R14, RZ ;  /* 0x000000ff000e7202 */ /* 0x000fe40000000f00 */
[----:B------:R-:W-:Y:S01]  /*0110*/  MOV R7, RZ ;  /* 0x000000ff00077202 */ /* 0x000fe20000000f00 */
[----:B------:R-:W-:Y:S02]  /*0120*/  UISETP.NE.AND UP0, UPT, UR7, URZ, UPT ;  /* 0x000000ff0700728c */ /* 0x000fe4000bf05270 */
[----:B------:R-:W-:Y:S09]  /*0130*/  BRA.U !UP1, `(.L_x_48) ;  /* 0x0000000509107547 */ /* 0x000ff2000b800000 */
[----:B------:R-:W0:Y:S01]  /*0140*/  LDC.64 R2, c[0x0][0x380] ;  /* 0x0000e000ff027b82 */ /* 0x000e220000000a00 */
[----:B------:R-:W1:Y:S01]  /*0150*/  LDCU.64 UR4, c[0x0][0x388] ;  /* 0x00007100ff0477ac */ /* 0x000e620008000a00 */
[----:B------:R-:W-:Y:S01]  /*0160*/  MOV R14, RZ ;  /* 0x000000ff000e7202 */ /* 0x000fe20000000f00 */
[----:B------:R-:W-:-:S04]  /*0170*/  ULOP3.LUT UR8, UR6, 0x7ffffff0, URZ, 0xc0, !UPT ;  /* 0x7ffffff006087892 */ /* 0x000fc8000f8ec0ff */
[----:B------:R-:W-:Y:S02]  /*0180*/  UIADD3 UR9, UPT, UPT, -UR8, URZ, URZ ;  /* 0x000000ff08097290 */ /* 0x000fe4000fffe1ff */
[----:B------:R-:W-:Y:S01]  /*0190*/  MOV R7, UR8 ;  /* 0x0000000800077c02 */ /* 0x000fe20008000f00 */
[----:B-1----:R-:W-:-:S04]  /*01a0*/  UIADD3 UR4, UP1, UPT, UR4, 0x20, URZ ;  /* 0x0000002004047890 */ /* 0x002fc8000ff3e0ff */
[----:B------:R-:W-:Y:S01]  /*01b0*/  UIADD3.X UR5, UPT, UPT, URZ, UR5, URZ, UP1, !UPT ;  /* 0x00000005ff057290 */ /* 0x000fe20008ffe4ff */
[----:B0-----:R-:W-:Y:S01]  /*01c0*/  IMAD.WIDE.U32 R2, R6, 0x4, R2 ;  /* 0x0000000406027825 */ /* 0x001fe200078e0002 */
[----:B------:R-:W-:Y:S02]  /*01d0*/  MOV R4, UR4 ;  /* 0x0000000400047c02 */ /* 0x000fe40008000f00 */
[----:B------:R-:W-:Y:S02]  /*01e0*/  IADD3 R2, P0, PT, R2, 0x20, RZ ;  /* 0x0000002002027810 */ /* 0x000fe40007f1e0ff */
[----:B------:R-:W-:Y:S02]  /*01f0*/  MOV R5, UR5 ;  /* 0x0000000500057c02 */ /* 0x000fe40008000f00 */
[----:B------:R-:W-:-:S09]  /*0200*/  IADD3.X R3, PT, PT, RZ, R3, RZ, P0, !PT ;  /* 0x00000003ff037210 */ /* 0x000fd200007fe4ff */
.L_x_49:
[----:B------:R-:W2:Y:S04]  /*0210*/  LDG.E R15, desc[UR10][R2.64+-0x20] ;  /* 0xffffe00a020f7981 */ /* 0x000ea8000c1e1900 */
[----:B------:R-:W2:Y:S04]  /*0220*/  LDG.E R16, desc[UR10][R4.64+-0x20] ;  /* 0xffffe00a04107981 */ /* 0x000ea8000c1e1900 */
[----:B------:R-:W3:Y:S04]  /*0230*/  LDG.E R24, desc[UR10][R2.64+-0x1c] ;  /* 0xffffe40a02187981 */ /* 0x000ee8000c1e1900 */
[----:B------:R-:W3:Y:S04]  /*0240*/  LDG.E R25, desc[UR10][R4.64+-0x1c] ;  /* 0xffffe40a04197981 */ /* 0x000ee8000c1e1900 */
[----:B------:R-:W4:Y:S04]  /*0250*/  LDG.E R19, desc[UR10][R2.64+-0x18] ;  /* 0xffffe80a02137981 */ /* 0x000f28000c1e1900 */
        /* <DEDUP_REMOVED lines=11> */
[----:B------:R-:W5:Y:S01]  /*0310*/  LDG.E R17, desc[UR10][R4.64] ;  /* 0x0000000a04117981 */ /* 0x000f62000c1e1900 */
[----:B--2---:R-:W-:-:S03]  /*0320*/  FFMA R15, R15, R16, R14 ;  /* 0x000000100f0f7223 */ /* 0x004fc6000000000e */
[----:B------:R-:W2:Y:S04]  /*0330*/  LDG.E R16, desc[UR10][R2.64] ;  /* 0x0000000a02107981 */ /* 0x000ea8000c1e1900 */
[----:B------:R-:W2:Y:S01]  /*0340*/  LDG.E R14, desc[UR10][R2.64+0x4] ;  /* 0x0000040a020e7981 */ /* 0x000ea2000c1e1900 */
[----:B---3--:R-:W-:-:S03]  /*0350*/  FFMA R24, R24, R25, R15 ;  /* 0x0000001918187223 */ /* 0x008fc6000000000f */
[----:B------:R-:W3:Y:S01]  /*0360*/  LDG.E R15, desc[UR10][R4.64+0x4] ;  /* 0x0000040a040f7981 */ /* 0x000ee2000c1e1900 */
[----:B----4-:R-:W-:-:S03]  /*0370*/  FFMA R25, R19, R18, R24 ;  /* 0x0000001213197223 */ /* 0x010fc60000000018 */
[----:B------:R-:W4:Y:S04]  /*0380*/  LDG.E R18, desc[UR10][R2.64+0x8] ;  /* 0x0000080a02127981 */ /* 0x000f28000c1e1900 */
[----:B------:R-:W4:Y:S01]  /*0390*/  LDG.E R19, desc[UR10][R4.64+0x8] ;  /* 0x0000080a04137981 */ /* 0x000f22000c1e1900 */
[----:B-----5:R-:W-:-:S03]  /*03a0*/  FFMA R25, R20, R21, R25 ;  /* 0x0000001514197223 */ /* 0x020fc60000000019 */
[----:B------:R-:W5:Y:S04]  /*03b0*/  LDG.E R20, desc[UR10][R2.64+0xc] ;  /* 0x00000c0a02147981 */ /* 0x000f68000c1e1900 */
[----:B------:R-:W5:Y:S01]  /*03c0*/  LDG.E R21, desc[UR10][R4.64+0xc] ;  /* 0x00000c0a04157981 */ /* 0x000f62000c1e1900 */
[----:B------:R-:W-:-:S03]  /*03d0*/  FFMA R25, R22, R23, R25 ;  /* 0x0000001716197223 */ /* 0x000fc60000000019 */
[----:B------:R-:W5:Y:S04]  /*03e0*/  LDG.E R22, desc[UR10][R2.64+0x10] ;  /* 0x0000100a02167981 */ /* 0x000f68000c1e1900 */
[----:B------:R-:W5:Y:S01]  /*03f0*/  LDG.E R23, desc[UR10][R4.64+0x10] ;  /* 0x0000100a04177981 */ /* 0x000f62000c1e1900 */
[----:B------:R-:W-:-:S03]  /*0400*/  FFMA R26, R12, R13, R25 ;  /* 0x0000000d0c1a7223 */ /* 0x000fc60000000019 */
[----:B------:R-:W5:Y:S04]  /*0410*/  LDG.E R24, desc[UR10][R2.64+0x14] ;  /* 0x0000140a02187981 */ /* 0x000f68000c1e1900 */
[----:B------:R-:W5:Y:S04]  /*0420*/  LDG.E R25, desc[UR10][R4.64+0x14] ;  /* 0x0000140a04197981 */ /* 0x000f68000c1e1900 */
[----:B------:R-:W5:Y:S01]  /*0430*/  LDG.E R13, desc[UR10][R2.64+0x18] ;  /* 0x0000180a020d7981 */ /* 0x000f62000c1e1900 */
[----:B------:R-:W-:-:S03]  /*0440*/  FFMA R27, R11, R8, R26 ;  /* 0x000000080b1b7223 */ /* 0x000fc6000000001a */
[----:B------:R-:W5:Y:S04]  /*0450*/  LDG.E R12, desc[UR10][R4.64+0x18] ;  /* 0x0000180a040c7981 */ /* 0x000f68000c1e1900 */
[----:B------:R0:W5:Y:S04]  /*0460*/  LDG.E R8, desc[UR10][R2.64+0x1c] ;  /* 0x00001c0a02087981 */ /* 0x000168000c1e1900 */
[----:B------:R1:W5:Y:S01]  /*0470*/  LDG.E R11, desc[UR10][R4.64+0x1c] ;  /* 0x00001c0a040b7981 */ /* 0x000362000c1e1900 */
[----:B------:R-:W-:Y:S01]  /*0480*/  FFMA R9, R10, R9, R27 ;  /* 0x000000090a097223 */ /* 0x000fe2000000001b */
[----:B------:R-:W-:-:S04]  /*0490*/  UIADD3 UR9, UPT, UPT, UR9, 0x10, URZ ;  /* 0x0000001009097890 */ /* 0x000fc8000fffe0ff */
[----:B------:R-:W-:Y:S01]  /*04a0*/  UISETP.NE.AND UP1, UPT, UR9, URZ, UPT ;  /* 0x000000ff0900728c */ /* 0x000fe2000bf25270 */
[----:B0-----:R-:W-:Y:S02]  /*04b0*/  IADD3 R2, P0, PT, R2, 0x40, RZ ;  /* 0x0000004002027810 */ /* 0x001fe40007f1e0ff */
[----:B-1----:R-:W-:Y:S02]  /*04c0*/  IADD3 R4, P1, PT, R4, 0x40, RZ ;  /* 0x0000004004047810 */ /* 0x002fe40007f3e0ff */
[----:B------:R-:W-:Y:S02]  /*04d0*/  IADD3.X R3, PT, PT, RZ, R3, RZ, P0, !PT ;  /* 0x00000003ff037210 */ /* 0x000fe400007fe4ff */
        /* <DEDUP_REMOVED lines=10> */
.L_x_48:
[----:B------:R-:W-:Y:S05]  /*0580*/  BRA.U !UP0, `(.L_x_47) ;  /* 0x00000005086c7547 */ /* 0x000fea000b800000 */
[----:B------:R-:W-:Y:S02]  /*0590*/  UISETP.GE.U32.AND UP0, UPT, UR7, 0x8, UPT ;  /* 0x000000080700788c */ /* 0x000fe4000bf06070 */
[----:B------:R-:W-:-:S04]  /*05a0*/  ULOP3.LUT UR5, UR6, 0x7, URZ, 0xc0, !UPT ;  /* 0x0000000706057892 */ /* 0x000fc8000f8ec0ff */
[----:B------:R-:W-:-:S03]  /*05b0*/  UISETP.NE.AND UP1, UPT, UR5, URZ, UPT ;  /* 0x000000ff0500728c */ /* 0x000fc6000bf25270 */
[----:B------:R-:W-:Y:S08]  /*05c0*/  BRA.U !UP0, `(.L_x_50) ;  /* 0x00000001088c7547 */ /* 0x000ff0000b800000 */
[----:B------:R-:W0:Y:S01]  /*05d0*/  LDC.64 R8, c[0x0][0x380] ;  /* 0x0000e000ff087b82 */ /* 0x000e220000000a00 */
[----:B------:R-:W1:Y:S01]  /*05e0*/  LDCU.64 UR8, c[0x0][0x380] ;  /* 0x00007000ff0877ac */ /* 0x000e620008000a00 */
[CC--:B------:R-:W-:Y:S02]  /*05f0*/  IADD3 R3, PT, PT, R6.reuse, R7.reuse, RZ ;  /* 0x0000000706037210 */ /* 0x0c0fe40007ffe0ff */
[----:B------:R-:W-:-:S04]  /*0600*/  IADD3 R10, P0, PT, R6, R7, RZ ;  /* 0x00000007060a7210 */ /* 0x000fc80007f1e0ff */
[----:B------:R-:W2:Y:S01]  /*0610*/  LDC.64 R4, c[0x0][0x388] ;  /* 0x0000e200ff047b82 */ /* 0x000ea20000000a00 */
[----:B0-----:R-:W-:Y:S01]  /*0620*/  IMAD.WIDE.U32 R8, R3, 0x4, R8 ;  /* 0x0000000403087825 */ /* 0x001fe200078e0008 */
[----:B------:R-:W-:Y:S02]  /*0630*/  IADD3.X R3, PT, PT, RZ, RZ, RZ, P0, !PT ;  /* 0x000000ffff037210 */ /* 0x000fe400007fe4ff */
[C---:B-1----:R-:W-:Y:S02]  /*0640*/  LEA R2, P0, R10.reuse, UR8, 0x2 ;  /* 0x000000080a027c11 */ /* 0x042fe4000f8010ff */
[----:B------:R-:W3:Y:S02]  /*0650*/  LDG.E R11, desc[UR10][R8.64] ;  /* 0x0000000a080b7981 */ /* 0x000ee4000c1e1900 */
[----:B------:R-:W-:Y:S01]  /*0660*/  LEA.HI.X R3, R10, UR9, R3, 0x2, P0 ;  /* 0x000000090a037c11 */ /* 0x000fe200080f1403 */
[----:B--2---:R-:W-:-:S04]  /*0670*/  IMAD.WIDE.U32 R4, R7, 0x4, R4 ;  /* 0x0000000407047825 */ /* 0x004fc800078e0004 */
[----:B------:R-:W2:Y:S04]  /*0680*/  LDG.E R13, desc[UR10][R2.64+0x4] ;  /* 0x0000040a020d7981 */ /* 0x000ea8000c1e1900 */
[----:B------:R-:W3:Y:S04]  /*0690*/  LDG.E R10, desc[UR10][R4.64] ;  /* 0x0000000a040a7981 */ /* 0x000ee8000c1e1900 */
[----:B------:R-:W2:Y:S04]  /*06a0*/  LDG.E R12, desc[UR10][R4.64+0x4] ;  /* 0x0000040a040c7981 */ /* 0x000ea8000c1e1900 */
        /* <DEDUP_REMOVED lines=12> */
[----:B------:R-:W-:Y:S01]  /*0770*/  IADD3 R7, PT, PT, R7, 0x8, RZ ;  /* 0x0000000807077810 */ /* 0x000fe20007ffe0ff */
[----:B---3--:R-:W-:-:S04]  /*0780*/  FFMA R10, R11, R10, R14 ;  /* 0x0000000a0b0a7223 */ /* 0x008fc8000000000e */
[----:B--2---:R-:W-:-:S04]  /*0790*/  FFMA R10, R13, R12, R10 ;  /* 0x0000000c0d0a7223 */ /* 0x004fc8000000000a */
[----:B----4-:R-:W-:-:S04]  /*07a0*/  FFMA R10, R15, R16, R10 ;  /* 0x000000100f0a7223 */ /* 0x010fc8000000000a */
[----:B-----5:R-:W-:-:S04]  /*07b0*/  FFMA R10, R17, R18, R10 ;  /* 0x00000012110a7223 */ /* 0x020fc8000000000a */
[----:B------:R-:W-:-:S04]  /*07c0*/  FFMA R10, R19, R20, R10 ;  /* 0x00000014130a7223 */ /* 0x000fc8000000000a */
[----:B------:R-:W-:-:S04]  /*07d0*/  FFMA R21, R21, R22, R10 ;  /* 0x0000001615157223 */ /* 0x000fc8000000000a */
[----:B------:R-:W-:-:S04]  /*07e0*/  FFMA R8, R8, R9, R21 ;  /* 0x0000000908087223 */ /* 0x000fc80000000015 */
[----:B------:R-:W-:-:S07]  /*07f0*/  FFMA R14, R23, R24, R8 ;  /* 0x00000018170e7223 */ /* 0x000fce0000000008 */
.L_x_50:
        /* <DEDUP_REMOVED lines=12> */
[----:B-1----:R-:W-:-:S03]  /*08c0*/  LEA R2, P0, R10, UR6, 0x2 ;  /* 0x000000060a027c11 */ /* 0x002fc6000f8010ff */
[----:B------:R-:W3:Y:S01]  /*08d0*/  LDG.E R9, desc[UR10][R8.64] ;  /* 0x0000000a08097981 */ /* 0x000ee2000c1e1900 */
        /* <DEDUP_REMOVED lines=8> */
[----:B------:R-:W5:Y:S01]  /*0960*/  LDG.E R16, desc[UR10][R4.64+0xc] ;  /* 0x00000c0a04107981 */ /* 0x000f62000c1e1900 */
[----:B------:R-:W-:Y:S01]  /*0970*/  IADD3 R7, PT, PT, R7, 0x4, RZ ;  /* 0x0000000407077810 */ /* 0x000fe20007ffe0ff */
[----:B---3--:R-:W-:-:S04]  /*0980*/  FFMA R10, R9, R10, R14 ;  /* 0x0000000a090a7223 */ /* 0x008fc8000000000e */
[----:B--2---:R-:W-:-:S04]  /*0990*/  FFMA R10, R11, R12, R10 ;  /* 0x0000000c0b0a7223 */ /* 0x004fc8000000000a */
[----:B----4-:R-:W-:-:S04]  /*09a0*/  FFMA R10, R13, R15, R10 ;  /* 0x0000000f0d0a7223 */ /* 0x010fc8000000000a */
[----:B-----5:R-:W-:-:S07]  /*09b0*/  FFMA R14, R17, R16, R10 ;  /* 0x00000010110e7223 */ /* 0x020fce000000000a */
.L_x_51:
[----:B------:R-:W-:Y:S05]  /*09c0*/  BRA.U !UP1, `(.L_x_47) ;  /* 0x00000001095c7547 */ /* 0x000fea000b800000 */
[----:B------:R-:W0:Y:S01]  /*09d0*/  LDC.64 R2, c[0x0][0x388] ;  /* 0x0000e200ff027b82 */ /* 0x000e220000000a00 */
[----:B------:R-:W-:Y:S01]  /*09e0*/  IADD3 R9, PT, PT, R6, R7, RZ ;  /* 0x0000000706097210 */ /* 0x000fe20007ffe0ff */
[----:B------:R-:W-:-:S06]  /*09f0*/  UIADD3 UR4, UPT, UPT, -UR4, URZ, URZ ;  /* 0x000000ff04047290 */ /* 0x000fcc000fffe1ff */
[----:B------:R-:W1:Y:S01]  /*0a00*/  LDC.64 R4, c[0x0][0x380] ;  /* 0x0000e000ff047b82 */ /* 0x000e620000000a00 */
[----:B0-----:R-:W-:-:S03]  /*0a10*/  IMAD.WIDE.U32 R2, R7, 0x4, R2 ;  /* 0x0000000407027825 */ /* 0x001fc600078e0002 */
[----:B------:R-:W-:Y:S01]  /*0a20*/  MOV R6, R2 ;  /* 0x0000000200067202 */ /* 0x000fe20000000f00 */
[----:B-1----:R-:W-:Y:S01]  /*0a30*/  IMAD.WIDE.U32 R4, R9, 0x4, R4 ;  /* 0x0000000409047825 */ /* 0x002fe200078e0004 */
[----:B------:R-:W-:Y:S02]  /*0a40*/  MOV R9, R3 ;  /* 0x0000000300097202 */ /* 0x000fe40000000f00 */
[----:B------:R-:W-:Y:S02]  /*0a50*/  MOV R2, R4 ;  /* 0x0000000400027202 */ /* 0x000fe40000000f00 */
[----:B------:R-:W-:-:S07]  /*0a60*/  MOV R7, R5 ;  /* 0x0000000500077202 */ /* 0x000fce0000000f00 */
.L_x_52:
[----:B------:R-:W-:Y:S02]  /*0a70*/  MOV R3, R7 ;  /* 0x0000000700037202 */ /* 0x000fe40000000f00 */
[----:B------:R-:W-:Y:S02]  /*0a80*/  MOV R4, R6 ;  /* 0x0000000600047202 */ /* 0x000fe40000000f00 */
[----:B------:R-:W-:Y:S02]  /*0a90*/  MOV R5, R9 ;  /* 0x0000000900057202 */ /* 0x000fe40000000f00 */
[----:B------:R0:W2:Y:S04]  /*0aa0*/  LDG.E R3, desc[UR10][R2.64] ;  /* 0x0000000a02037981 */ /* 0x0000a8000c1e1900 */
[----:B------:R-:W2:Y:S01]  /*0ab0*/  LDG.E R4, desc[UR10][R4.64] ;  /* 0x0000000a04047981 */ /* 0x000ea2000c1e1900 */
[----:B------:R-:W-:Y:S01]  /*0ac0*/  UIADD3 UR4, UPT, UPT, UR4, 0x1, URZ ;  /* 0x0000000104047890 */ /* 0x000fe2000fffe0ff */
[----:B------:R-:W-:-:S03]  /*0ad0*/  IADD3 R6, P0, PT, R6, 0x4, RZ ;  /* 0x0000000406067810 */ /* 0x000fc60007f1e0ff */
[----:B------:R-:W-:Y:S01]  /*0ae0*/  UISETP.NE.AND UP0, UPT, UR4, URZ, UPT ;  /* 0x000000ff0400728c */ /* 0x000fe2000bf05270 */
[----:B0-----:R-:W-:Y:S02]  /*0af0*/  IADD3 R2, P1, PT, R2, 0x4, RZ ;  /* 0x0000000402027810 */ /* 0x001fe40007f3e0ff */
[----:B------:R-:W-:Y:S02]  /*0b00*/  IADD3.X R9, PT, PT, RZ, R9, RZ, P0, !PT ;  /* 0x00000009ff097210 */ /* 0x000fe400007fe4ff */
[----:B------:R-:W-:Y:S01]  /*0b10*/  IADD3.X R7, PT, PT, RZ, R7, RZ, P1, !PT ;  /* 0x00000007ff077210 */ /* 0x000fe20000ffe4ff */
[----:B--2---:R-:W-:-:S03]  /*0b20*/  FFMA R14, R3, R4, R14 ;  /* 0x00000004030e7223 */ /* 0x004fc6000000000e */
[----:B------:R-:W-:Y:S05]  /*0b30*/  BRA.U UP0, `(.L_x_52) ;  /* 0xfffffffd00cc7547 */ /* 0x000fea000b83ffff */
.L_x_47:
[----:B------:R-:W0:Y:S08]  /*0b40*/  LDC.64 R2, c[0x0][0x390] ;  /* 0x0000e400ff027b82 */ /* 0x000e300000000a00 */
[----:B------:R-:W1:Y:S01]  /*0b50*/  LDC.64 R4, c[0x0][0x398] ;  /* 0x0000e600ff047b82 */ /* 0x000e620000000a00 */
[----:B0-----:R-:W2:Y:S01]  /*0b60*/  LDG.E R3, desc[UR10][R2.64] ;  /* 0x0000000a02037981 */ /* 0x001ea2000c1e1900 */
[----:B-1----:R-:W-:-:S04]  /*0b70*/  IMAD.WIDE.U32 R4, R0, 0x4, R4 ;  /* 0x0000000400047825 */ /* 0x002fc800078e0004 */
[----:B--2---:R-:W-:-:S05]  /*0b80*/  FADD R7, R3, R14 ;  /* 0x0000000e03077221 */ /* 0x004fca0000000000 */
[----:B------:R-:W-:Y:S01]  /*0b90*/  STG.E desc[UR10][R4.64], R7 ;  /* 0x0000000704007986 */ /* 0x000fe2000c10190a */
[----:B------:R-:W-:Y:S05]  /*0ba0*/  EXIT ;  /* 0x000000000000794d */ /* 0x000fea0003800000 */
.L_x_53:
        /* <DEDUP_REMOVED lines=13> */
.L_x_61:


//--------------------- .nv.shared.reserved.0     --------------------------
	.section	.nv.shared.reserved.0,"aw",@nobits
	.weak		__nv_reservedSMEM_offset_0_alias
	.size		__nv_reservedSMEM_offset_0_alias, 0, 64
	.other		__nv_reservedSMEM_offset_0_alias,@"STO_CUDA_RESERVED_SHARED STV_DEFAULT"
__nv_reservedSMEM_offset_0_alias:
	.zero		0
	.zero		64


//--------------------- .nv.shared._Z11vectorNorm2PKfS0_Pfi --------------------------
	.section	.nv.shared._Z11vectorNorm2PKfS0_Pfi,"aw",@nobits
	.sectionflags	@""
	.align	4
.nv.shared._Z11vectorNorm2PKfS0_Pfi:
	.zero		2048


//--------------------- .nv.constant0._Z12updateKernelPfS_S_ffi --------------------------
	.section	.nv.constant0._Z12updateKernelPfS_S_ffi,"a",@progbits
	.sectionflags	@""
	.align	4
.nv.constant0._Z12updateKernelPfS_S_ffi:
	.zero		932


//--------------------- .nv.constant0._Z11vectorNorm2PKfS0_Pfi --------------------------
	.section	.nv.constant0._Z11vectorNorm2PKfS0_Pfi,"a",@progbits
	.sectionflags	@""
	.align	4
.nv.constant0._Z11vectorNorm2PKfS0_Pfi:
	.zero		924


//--------------------- .nv.constant0._Z21gradientComputekernelPKfS0_PfS1_ii --------------------------
	.section	.nv.constant0._Z21gradientComputekernelPKfS0_PfS1_ii,"a",@progbits
	.sectionflags	@""
	.align	4
.nv.constant0._Z21gradientComputekernelPKfS0_PfS1_ii:
	.zero		936


//--------------------- .nv.constant0._Z12vecSubKernelPKfS0_Pfi --------------------------
	.section	.nv.constant0._Z12vecSubKernelPKfS0_Pfi,"a",@progbits
	.sectionflags	@""
	.align	4
.nv.constant0._Z12vecSubKernelPKfS0_Pfi:
	.zero		924


//--------------------- .nv.constant0._Z13sigmoidKernelPfi --------------------------
	.section	.nv.constant0._Z13sigmoidKernelPfi,"a",@progbits
	.sectionflags	@""
	.align	4
.nv.constant0._Z13sigmoidKernelPfi:
	.zero		908


//--------------------- .nv.constant0._Z12matMulKernelPKfS0_S0_Pfii --------------------------
	.section	.nv.constant0._Z12matMulKernelPKfS0_S0_Pfii,"a",@progbits
	.sectionflags	@""
	.align	4
.nv.constant0._Z12matMulKernelPKfS0_S0_Pfii:
	.zero		936


//--------------------- SYMBOLS --------------------------

	.type		.nv.reservedSmem.offset0,@object
	.size		.nv.reservedSmem.offset0,0x4
	.type		.nv.reservedSmem.cap,@object
	.size		.nv.reservedSmem.cap,0x4
